//
// Generated by NVIDIA NVVM Compiler
//
// Compiler Build ID: CL-36424714
// Cuda compilation tools, release 13.0, V13.0.88
// Based on NVVM 20.0.0
//

.version 9.0
.target sm_100
.address_size 64

	// .globl	softmax_forward

.visible .entry softmax_forward(
	.param .u64 .ptr .align 1 softmax_forward_param_0,
	.param .u64 .ptr .align 1 softmax_forward_param_1,
	.param .u32 softmax_forward_param_2,
	.param .u32 softmax_forward_param_3
)
{
	.reg .pred 	%p<20>;
	.reg .b32 	%r<96>;
	.reg .b32 	%f<308>;
	.reg .b64 	%rd<26>;

	ld.param.u64 	%rd4, [softmax_forward_param_0];
	ld.param.u64 	%rd5, [softmax_forward_param_1];
	ld.param.u32 	%r39, [softmax_forward_param_2];
	ld.param.u32 	%r38, [softmax_forward_param_3];
	cvta.to.global.u64 	%rd1, %rd5;
	mov.u32 	%r40, %ctaid.x;
	mov.u32 	%r41, %ntid.x;
	mov.u32 	%r42, %tid.x;
	mad.lo.s32 	%r1, %r40, %r41, %r42;
	mul.lo.s32 	%r43, %r38, %r39;
	setp.ge.s32 	%p1, %r1, %r43;
	@%p1 bra 	$L__BB0_27;
	div.s32 	%r2, %r1, %r38;
	setp.lt.s32 	%p2, %r38, 1;
	mov.f32 	%f298, 0fFF7FFFFF;
	@%p2 bra 	$L__BB0_14;
	mul.lo.s32 	%r3, %r2, %r38;
	and.b32  	%r4, %r38, 15;
	setp.lt.u32 	%p3, %r38, 16;
	mov.f32 	%f298, 0fFF7FFFFF;
	mov.b32 	%r84, 0;
	@%p3 bra 	$L__BB0_5;
	and.b32  	%r84, %r38, 2147483632;
	neg.s32 	%r90, %r84;
	add.s64 	%rd2, %rd1, 32;
	mov.f32 	%f298, 0fFF7FFFFF;
	mov.u32 	%r89, %r3;
$L__BB0_4:
	.pragma "nounroll";
	mul.wide.s32 	%rd6, %r89, 4;
	add.s64 	%rd7, %rd2, %rd6;
	ld.global.f32 	%f30, [%rd7+-32];
	max.f32 	%f31, %f298, %f30;
	ld.global.f32 	%f32, [%rd7+-28];
	max.f32 	%f33, %f31, %f32;
	ld.global.f32 	%f34, [%rd7+-24];
	max.f32 	%f35, %f33, %f34;
	ld.global.f32 	%f36, [%rd7+-20];
	max.f32 	%f37, %f35, %f36;
	ld.global.f32 	%f38, [%rd7+-16];
	max.f32 	%f39, %f37, %f38;
	ld.global.f32 	%f40, [%rd7+-12];
	max.f32 	%f41, %f39, %f40;
	ld.global.f32 	%f42, [%rd7+-8];
	max.f32 	%f43, %f41, %f42;
	ld.global.f32 	%f44, [%rd7+-4];
	max.f32 	%f45, %f43, %f44;
	ld.global.f32 	%f46, [%rd7];
	max.f32 	%f47, %f45, %f46;
	ld.global.f32 	%f48, [%rd7+4];
	max.f32 	%f49, %f47, %f48;
	ld.global.f32 	%f50, [%rd7+8];
	max.f32 	%f51, %f49, %f50;
	ld.global.f32 	%f52, [%rd7+12];
	max.f32 	%f53, %f51, %f52;
	ld.global.f32 	%f54, [%rd7+16];
	max.f32 	%f55, %f53, %f54;
	ld.global.f32 	%f56, [%rd7+20];
	max.f32 	%f57, %f55, %f56;
	ld.global.f32 	%f58, [%rd7+24];
	max.f32 	%f59, %f57, %f58;
	ld.global.f32 	%f60, [%rd7+28];
	max.f32 	%f298, %f59, %f60;
	add.s32 	%r90, %r90, 16;
	add.s32 	%r89, %r89, 16;
	setp.eq.s32 	%p4, %r90, 0;
	@%p4 bra 	$L__BB0_5;
	bra.uni 	$L__BB0_4;
$L__BB0_5:
	setp.eq.s32 	%p5, %r4, 0;
	@%p5 bra 	$L__BB0_14;
	and.b32  	%r8, %r38, 7;
	setp.lt.u32 	%p6, %r4, 8;
	@%p6 bra 	$L__BB0_8;
	add.s32 	%r45, %r84, %r3;
	mul.wide.s32 	%rd8, %r45, 4;
	add.s64 	%rd9, %rd1, %rd8;
	ld.global.f32 	%f62, [%rd9];
	max.f32 	%f63, %f298, %f62;
	ld.global.f32 	%f64, [%rd9+4];
	max.f32 	%f65, %f63, %f64;
	ld.global.f32 	%f66, [%rd9+8];
	max.f32 	%f67, %f65, %f66;
	ld.global.f32 	%f68, [%rd9+12];
	max.f32 	%f69, %f67, %f68;
	ld.global.f32 	%f70, [%rd9+16];
	max.f32 	%f71, %f69, %f70;
	ld.global.f32 	%f72, [%rd9+20];
	max.f32 	%f73, %f71, %f72;
	ld.global.f32 	%f74, [%rd9+24];
	max.f32 	%f75, %f73, %f74;
	ld.global.f32 	%f76, [%rd9+28];
	max.f32 	%f298, %f75, %f76;
	add.s32 	%r84, %r84, 8;
$L__BB0_8:
	setp.eq.s32 	%p7, %r8, 0;
	@%p7 bra 	$L__BB0_14;
	and.b32  	%r11, %r38, 3;
	setp.lt.u32 	%p8, %r8, 4;
	@%p8 bra 	$L__BB0_11;
	add.s32 	%r46, %r84, %r3;
	mul.wide.s32 	%rd10, %r46, 4;
	add.s64 	%rd11, %rd1, %rd10;
	ld.global.f32 	%f78, [%rd11];
	max.f32 	%f79, %f298, %f78;
	ld.global.f32 	%f80, [%rd11+4];
	max.f32 	%f81, %f79, %f80;
	ld.global.f32 	%f82, [%rd11+8];
	max.f32 	%f83, %f81, %f82;
	ld.global.f32 	%f84, [%rd11+12];
	max.f32 	%f298, %f83, %f84;
	add.s32 	%r84, %r84, 4;
$L__BB0_11:
	setp.eq.s32 	%p9, %r11, 0;
	@%p9 bra 	$L__BB0_14;
	add.s32 	%r88, %r84, %r3;
	neg.s32 	%r87, %r11;
$L__BB0_13:
	.pragma "nounroll";
	mul.wide.s32 	%rd12, %r88, 4;
	add.s64 	%rd13, %rd1, %rd12;
	ld.global.f32 	%f85, [%rd13];
	max.f32 	%f298, %f298, %f85;
	add.s32 	%r88, %r88, 1;
	add.s32 	%r87, %r87, 1;
	setp.ne.s32 	%p10, %r87, 0;
	@%p10 bra 	$L__BB0_13;
$L__BB0_14:
	setp.lt.s32 	%p11, %r38, 1;
	mov.f32 	%f307, 0f00000000;
	@%p11 bra 	$L__BB0_26;
	mul.lo.s32 	%r20, %r2, %r38;
	and.b32  	%r21, %r38, 7;
	setp.lt.u32 	%p12, %r38, 8;
	mov.f32 	%f307, 0f00000000;
	mov.b32 	%r93, 0;
	@%p12 bra 	$L__BB0_18;
	and.b32  	%r93, %r38, 2147483640;
	neg.s32 	%r92, %r93;
	add.s64 	%rd3, %rd1, 16;
	mov.f32 	%f307, 0f00000000;
	mov.u32 	%r91, %r20;
$L__BB0_17:
	.pragma "nounroll";
	mul.wide.s32 	%rd14, %r91, 4;
	add.s64 	%rd15, %rd3, %rd14;
	ld.global.f32 	%f90, [%rd15+-16];
	sub.f32 	%f91, %f90, %f298;
	fma.rn.f32 	%f92, %f91, 0f3BBB989D, 0f3F000000;
	cvt.sat.f32.f32 	%f93, %f92;
	mov.f32 	%f94, 0f4B400001;
	mov.f32 	%f95, 0f437C0000;
	fma.rm.f32 	%f96, %f93, %f95, %f94;
	add.f32 	%f97, %f96, 0fCB40007F;
	neg.f32 	%f98, %f97;
	fma.rn.f32 	%f99, %f91, 0f3FB8AA3B, %f98;
	fma.rn.f32 	%f100, %f91, 0f32A57060, %f99;
	mov.b32 	%r48, %f96;
	shl.b32 	%r49, %r48, 23;
	mov.b32 	%f101, %r49;
	ex2.approx.ftz.f32 	%f102, %f100;
	fma.rn.f32 	%f103, %f102, %f101, %f307;
	ld.global.f32 	%f104, [%rd15+-12];
	sub.f32 	%f105, %f104, %f298;
	fma.rn.f32 	%f106, %f105, 0f3BBB989D, 0f3F000000;
	cvt.sat.f32.f32 	%f107, %f106;
	fma.rm.f32 	%f108, %f107, %f95, %f94;
	add.f32 	%f109, %f108, 0fCB40007F;
	neg.f32 	%f110, %f109;
	fma.rn.f32 	%f111, %f105, 0f3FB8AA3B, %f110;
	fma.rn.f32 	%f112, %f105, 0f32A57060, %f111;
	mov.b32 	%r50, %f108;
	shl.b32 	%r51, %r50, 23;
	mov.b32 	%f113, %r51;
	ex2.approx.ftz.f32 	%f114, %f112;
	fma.rn.f32 	%f115, %f114, %f113, %f103;
	ld.global.f32 	%f116, [%rd15+-8];
	sub.f32 	%f117, %f116, %f298;
	fma.rn.f32 	%f118, %f117, 0f3BBB989D, 0f3F000000;
	cvt.sat.f32.f32 	%f119, %f118;
	fma.rm.f32 	%f120, %f119, %f95, %f94;
	add.f32 	%f121, %f120, 0fCB40007F;
	neg.f32 	%f122, %f121;
	fma.rn.f32 	%f123, %f117, 0f3FB8AA3B, %f122;
	fma.rn.f32 	%f124, %f117, 0f32A57060, %f123;
	mov.b32 	%r52, %f120;
	shl.b32 	%r53, %r52, 23;
	mov.b32 	%f125, %r53;
	ex2.approx.ftz.f32 	%f126, %f124;
	fma.rn.f32 	%f127, %f126, %f125, %f115;
	ld.global.f32 	%f128, [%rd15+-4];
	sub.f32 	%f129, %f128, %f298;
	fma.rn.f32 	%f130, %f129, 0f3BBB989D, 0f3F000000;
	cvt.sat.f32.f32 	%f131, %f130;
	fma.rm.f32 	%f132, %f131, %f95, %f94;
	add.f32 	%f133, %f132, 0fCB40007F;
	neg.f32 	%f134, %f133;
	fma.rn.f32 	%f135, %f129, 0f3FB8AA3B, %f134;
	fma.rn.f32 	%f136, %f129, 0f32A57060, %f135;
	mov.b32 	%r54, %f132;
	shl.b32 	%r55, %r54, 23;
	mov.b32 	%f137, %r55;
	ex2.approx.ftz.f32 	%f138, %f136;
	fma.rn.f32 	%f139, %f138, %f137, %f127;
	ld.global.f32 	%f140, [%rd15];
	sub.f32 	%f141, %f140, %f298;
	fma.rn.f32 	%f142, %f141, 0f3BBB989D, 0f3F000000;
	cvt.sat.f32.f32 	%f143, %f142;
	fma.rm.f32 	%f144, %f143, %f95, %f94;
	add.f32 	%f145, %f144, 0fCB40007F;
	neg.f32 	%f146, %f145;
	fma.rn.f32 	%f147, %f141, 0f3FB8AA3B, %f146;
	fma.rn.f32 	%f148, %f141, 0f32A57060, %f147;
	mov.b32 	%r56, %f144;
	shl.b32 	%r57, %r56, 23;
	mov.b32 	%f149, %r57;
	ex2.approx.ftz.f32 	%f150, %f148;
	fma.rn.f32 	%f151, %f150, %f149, %f139;
	ld.global.f32 	%f152, [%rd15+4];
	sub.f32 	%f153, %f152, %f298;
	fma.rn.f32 	%f154, %f153, 0f3BBB989D, 0f3F000000;
	cvt.sat.f32.f32 	%f155, %f154;
	fma.rm.f32 	%f156, %f155, %f95, %f94;
	add.f32 	%f157, %f156, 0fCB40007F;
	neg.f32 	%f158, %f157;
	fma.rn.f32 	%f159, %f153, 0f3FB8AA3B, %f158;
	fma.rn.f32 	%f160, %f153, 0f32A57060, %f159;
	mov.b32 	%r58, %f156;
	shl.b32 	%r59, %r58, 23;
	mov.b32 	%f161, %r59;
	ex2.approx.ftz.f32 	%f162, %f160;
	fma.rn.f32 	%f163, %f162, %f161, %f151;
	ld.global.f32 	%f164, [%rd15+8];
	sub.f32 	%f165, %f164, %f298;
	fma.rn.f32 	%f166, %f165, 0f3BBB989D, 0f3F000000;
	cvt.sat.f32.f32 	%f167, %f166;
	fma.rm.f32 	%f168, %f167, %f95, %f94;
	add.f32 	%f169, %f168, 0fCB40007F;
	neg.f32 	%f170, %f169;
	fma.rn.f32 	%f171, %f165, 0f3FB8AA3B, %f170;
	fma.rn.f32 	%f172, %f165, 0f32A57060, %f171;
	mov.b32 	%r60, %f168;
	shl.b32 	%r61, %r60, 23;
	mov.b32 	%f173, %r61;
	ex2.approx.ftz.f32 	%f174, %f172;
	fma.rn.f32 	%f175, %f174, %f173, %f163;
	ld.global.f32 	%f176, [%rd15+12];
	sub.f32 	%f177, %f176, %f298;
	fma.rn.f32 	%f178, %f177, 0f3BBB989D, 0f3F000000;
	cvt.sat.f32.f32 	%f179, %f178;
	fma.rm.f32 	%f180, %f179, %f95, %f94;
	add.f32 	%f181, %f180, 0fCB40007F;
	neg.f32 	%f182, %f181;
	fma.rn.f32 	%f183, %f177, 0f3FB8AA3B, %f182;
	fma.rn.f32 	%f184, %f177, 0f32A57060, %f183;
	mov.b32 	%r62, %f180;
	shl.b32 	%r63, %r62, 23;
	mov.b32 	%f185, %r63;
	ex2.approx.ftz.f32 	%f186, %f184;
	fma.rn.f32 	%f307, %f186, %f185, %f175;
	add.s32 	%r92, %r92, 8;
	add.s32 	%r91, %r91, 8;
	setp.ne.s32 	%p13, %r92, 0;
	@%p13 bra 	$L__BB0_17;
$L__BB0_18:
	setp.eq.s32 	%p14, %r21, 0;
	@%p14 bra 	$L__BB0_26;
	and.b32  	%r33, %r38, 3;
	setp.lt.u32 	%p15, %r21, 4;
	@%p15 bra 	$L__BB0_21;
	add.s32 	%r64, %r93, %r20;
	mul.wide.s32 	%rd16, %r64, 4;
	add.s64 	%rd17, %rd1, %rd16;
	ld.global.f32 	%f188, [%rd17];
	sub.f32 	%f189, %f188, %f298;
	fma.rn.f32 	%f190, %f189, 0f3BBB989D, 0f3F000000;
	cvt.sat.f32.f32 	%f191, %f190;
	mov.f32 	%f192, 0f4B400001;
	mov.f32 	%f193, 0f437C0000;
	fma.rm.f32 	%f194, %f191, %f193, %f192;
	add.f32 	%f195, %f194, 0fCB40007F;
	neg.f32 	%f196, %f195;
	fma.rn.f32 	%f197, %f189, 0f3FB8AA3B, %f196;
	fma.rn.f32 	%f198, %f189, 0f32A57060, %f197;
	mov.b32 	%r65, %f194;
	shl.b32 	%r66, %r65, 23;
	mov.b32 	%f199, %r66;
	ex2.approx.ftz.f32 	%f200, %f198;
	fma.rn.f32 	%f201, %f200, %f199, %f307;
	ld.global.f32 	%f202, [%rd17+4];
	sub.f32 	%f203, %f202, %f298;
	fma.rn.f32 	%f204, %f203, 0f3BBB989D, 0f3F000000;
	cvt.sat.f32.f32 	%f205, %f204;
	fma.rm.f32 	%f206, %f205, %f193, %f192;
	add.f32 	%f207, %f206, 0fCB40007F;
	neg.f32 	%f208, %f207;
	fma.rn.f32 	%f209, %f203, 0f3FB8AA3B, %f208;
	fma.rn.f32 	%f210, %f203, 0f32A57060, %f209;
	mov.b32 	%r67, %f206;
	shl.b32 	%r68, %r67, 23;
	mov.b32 	%f211, %r68;
	ex2.approx.ftz.f32 	%f212, %f210;
	fma.rn.f32 	%f213, %f212, %f211, %f201;
	ld.global.f32 	%f214, [%rd17+8];
	sub.f32 	%f215, %f214, %f298;
	fma.rn.f32 	%f216, %f215, 0f3BBB989D, 0f3F000000;
	cvt.sat.f32.f32 	%f217, %f216;
	fma.rm.f32 	%f218, %f217, %f193, %f192;
	add.f32 	%f219, %f218, 0fCB40007F;
	neg.f32 	%f220, %f219;
	fma.rn.f32 	%f221, %f215, 0f3FB8AA3B, %f220;
	fma.rn.f32 	%f222, %f215, 0f32A57060, %f221;
	mov.b32 	%r69, %f218;
	shl.b32 	%r70, %r69, 23;
	mov.b32 	%f223, %r70;
	ex2.approx.ftz.f32 	%f224, %f222;
	fma.rn.f32 	%f225, %f224, %f223, %f213;
	ld.global.f32 	%f226, [%rd17+12];
	sub.f32 	%f227, %f226, %f298;
	fma.rn.f32 	%f228, %f227, 0f3BBB989D, 0f3F000000;
	cvt.sat.f32.f32 	%f229, %f228;
	fma.rm.f32 	%f230, %f229, %f193, %f192;
	add.f32 	%f231, %f230, 0fCB40007F;
	neg.f32 	%f232, %f231;
	fma.rn.f32 	%f233, %f227, 0f3FB8AA3B, %f232;
	fma.rn.f32 	%f234, %f227, 0f32A57060, %f233;
	mov.b32 	%r71, %f230;
	shl.b32 	%r72, %r71, 23;
	mov.b32 	%f235, %r72;
	ex2.approx.ftz.f32 	%f236, %f234;
	fma.rn.f32 	%f307, %f236, %f235, %f225;
	add.s32 	%r93, %r93, 4;
$L__BB0_21:
	setp.eq.s32 	%p16, %r33, 0;
	@%p16 bra 	$L__BB0_26;
	setp.eq.s32 	%p17, %r33, 1;
	@%p17 bra 	$L__BB0_24;
	add.s32 	%r73, %r93, %r20;
	mul.wide.s32 	%rd18, %r73, 4;
	add.s64 	%rd19, %rd1, %rd18;
	ld.global.f32 	%f238, [%rd19];
	sub.f32 	%f239, %f238, %f298;
	fma.rn.f32 	%f240, %f239, 0f3BBB989D, 0f3F000000;
	cvt.sat.f32.f32 	%f241, %f240;
	mov.f32 	%f242, 0f4B400001;
	mov.f32 	%f243, 0f437C0000;
	fma.rm.f32 	%f244, %f241, %f243, %f242;
	add.f32 	%f245, %f244, 0fCB40007F;
	neg.f32 	%f246, %f245;
	fma.rn.f32 	%f247, %f239, 0f3FB8AA3B, %f246;
	fma.rn.f32 	%f248, %f239, 0f32A57060, %f247;
	mov.b32 	%r74, %f244;
	shl.b32 	%r75, %r74, 23;
	mov.b32 	%f249, %r75;
	ex2.approx.ftz.f32 	%f250, %f248;
	fma.rn.f32 	%f251, %f250, %f249, %f307;
	ld.global.f32 	%f252, [%rd19+4];
	sub.f32 	%f253, %f252, %f298;
	fma.rn.f32 	%f254, %f253, 0f3BBB989D, 0f3F000000;
	cvt.sat.f32.f32 	%f255, %f254;
	fma.rm.f32 	%f256, %f255, %f243, %f242;
	add.f32 	%f257, %f256, 0fCB40007F;
	neg.f32 	%f258, %f257;
	fma.rn.f32 	%f259, %f253, 0f3FB8AA3B, %f258;
	fma.rn.f32 	%f260, %f253, 0f32A57060, %f259;
	mov.b32 	%r76, %f256;
	shl.b32 	%r77, %r76, 23;
	mov.b32 	%f261, %r77;
	ex2.approx.ftz.f32 	%f262, %f260;
	fma.rn.f32 	%f307, %f262, %f261, %f251;
	add.s32 	%r93, %r93, 2;
$L__BB0_24:
	and.b32  	%r78, %r38, 1;
	setp.eq.b32 	%p18, %r78, 1;
	not.pred 	%p19, %p18;
	@%p19 bra 	$L__BB0_26;
	add.s32 	%r79, %r93, %r20;
	mul.wide.s32 	%rd20, %r79, 4;
	add.s64 	%rd21, %rd1, %rd20;
	ld.global.f32 	%f263, [%rd21];
	sub.f32 	%f264, %f263, %f298;
	fma.rn.f32 	%f265, %f264, 0f3BBB989D, 0f3F000000;
	cvt.sat.f32.f32 	%f266, %f265;
	mov.f32 	%f267, 0f4B400001;
	mov.f32 	%f268, 0f437C0000;
	fma.rm.f32 	%f269, %f266, %f268, %f267;
	add.f32 	%f270, %f269, 0fCB40007F;
	neg.f32 	%f271, %f270;
	fma.rn.f32 	%f272, %f264, 0f3FB8AA3B, %f271;
	fma.rn.f32 	%f273, %f264, 0f32A57060, %f272;
	mov.b32 	%r80, %f269;
	shl.b32 	%r81, %r80, 23;
	mov.b32 	%f274, %r81;
	ex2.approx.ftz.f32 	%f275, %f273;
	fma.rn.f32 	%f307, %f275, %f274, %f307;
$L__BB0_26:
	mul.wide.s32 	%rd22, %r1, 4;
	add.s64 	%rd23, %rd1, %rd22;
	ld.global.f32 	%f276, [%rd23];
	sub.f32 	%f277, %f276, %f298;
	fma.rn.f32 	%f278, %f277, 0f3BBB989D, 0f3F000000;
	cvt.sat.f32.f32 	%f279, %f278;
	mov.f32 	%f280, 0f4B400001;
	mov.f32 	%f281, 0f437C0000;
	fma.rm.f32 	%f282, %f279, %f281, %f280;
	add.f32 	%f283, %f282, 0fCB40007F;
	neg.f32 	%f284, %f283;
	fma.rn.f32 	%f285, %f277, 0f3FB8AA3B, %f284;
	fma.rn.f32 	%f286, %f277, 0f32A57060, %f285;
	mov.b32 	%r82, %f282;
	shl.b32 	%r83, %r82, 23;
	mov.b32 	%f287, %r83;
	ex2.approx.ftz.f32 	%f288, %f286;
	mul.f32 	%f289, %f288, %f287;
	div.rn.f32 	%f290, %f289, %f307;
	cvta.to.global.u64 	%rd24, %rd4;
	add.s64 	%rd25, %rd24, %rd22;
	st.global.f32 	[%rd25], %f290;
$L__BB0_27:
	ret;

}
	// .globl	softmax_backward
.visible .entry softmax_backward(
	.param .u64 .ptr .align 1 softmax_backward_param_0,
	.param .u64 .ptr .align 1 softmax_backward_param_1,
	.param .u64 .ptr .align 1 softmax_backward_param_2,
	.param .u32 softmax_backward_param_3,
	.param .u32 softmax_backward_param_4
)
{
	.reg .pred 	%p<20>;
	.reg .b32 	%r<70>;
	.reg .b32 	%f<228>;
	.reg .b64 	%rd<40>;

	ld.param.u64 	%rd9, [softmax_backward_param_0];
	ld.param.u64 	%rd10, [softmax_backward_param_1];
	ld.param.u64 	%rd11, [softmax_backward_param_2];
	ld.param.u32 	%r45, [softmax_backward_param_3];
	ld.param.u32 	%r44, [softmax_backward_param_4];
	cvta.to.global.u64 	%rd1, %rd9;
	cvta.to.global.u64 	%rd2, %rd10;
	cvta.to.global.u64 	%rd3, %rd11;
	mov.u32 	%r46, %ctaid.x;
	mov.u32 	%r47, %ntid.x;
	mov.u32 	%r48, %tid.x;
	mad.lo.s32 	%r49, %r46, %r47, %r48;
	div.s32 	%r1, %r49, %r44;
	setp.ge.s32 	%p1, %r1, %r45;
	@%p1 bra 	$L__BB1_27;
	setp.lt.s32 	%p2, %r44, 1;
	mov.f32 	%f226, 0f00000000;
	@%p2 bra 	$L__BB1_14;
	mul.lo.s32 	%r2, %r1, %r44;
	and.b32  	%r3, %r44, 15;
	setp.lt.u32 	%p3, %r44, 16;
	mov.f32 	%f226, 0f00000000;
	mov.b32 	%r56, 0;
	@%p3 bra 	$L__BB1_5;
	and.b32  	%r56, %r44, 2147483632;
	neg.s32 	%r62, %r56;
	add.s64 	%rd4, %rd2, 32;
	add.s64 	%rd5, %rd3, 32;
	mov.f32 	%f226, 0f00000000;
	mov.u32 	%r61, %r2;
$L__BB1_4:
	.pragma "nounroll";
	mul.wide.s32 	%rd12, %r61, 4;
	add.s64 	%rd13, %rd4, %rd12;
	add.s64 	%rd14, %rd5, %rd12;
	ld.global.f32 	%f18, [%rd13+-32];
	ld.global.f32 	%f19, [%rd14+-32];
	fma.rn.f32 	%f20, %f18, %f19, %f226;
	ld.global.f32 	%f21, [%rd13+-28];
	ld.global.f32 	%f22, [%rd14+-28];
	fma.rn.f32 	%f23, %f21, %f22, %f20;
	ld.global.f32 	%f24, [%rd13+-24];
	ld.global.f32 	%f25, [%rd14+-24];
	fma.rn.f32 	%f26, %f24, %f25, %f23;
	ld.global.f32 	%f27, [%rd13+-20];
	ld.global.f32 	%f28, [%rd14+-20];
	fma.rn.f32 	%f29, %f27, %f28, %f26;
	ld.global.f32 	%f30, [%rd13+-16];
	ld.global.f32 	%f31, [%rd14+-16];
	fma.rn.f32 	%f32, %f30, %f31, %f29;
	ld.global.f32 	%f33, [%rd13+-12];
	ld.global.f32 	%f34, [%rd14+-12];
	fma.rn.f32 	%f35, %f33, %f34, %f32;
	ld.global.f32 	%f36, [%rd13+-8];
	ld.global.f32 	%f37, [%rd14+-8];
	fma.rn.f32 	%f38, %f36, %f37, %f35;
	ld.global.f32 	%f39, [%rd13+-4];
	ld.global.f32 	%f40, [%rd14+-4];
	fma.rn.f32 	%f41, %f39, %f40, %f38;
	ld.global.f32 	%f42, [%rd13];
	ld.global.f32 	%f43, [%rd14];
	fma.rn.f32 	%f44, %f42, %f43, %f41;
	ld.global.f32 	%f45, [%rd13+4];
	ld.global.f32 	%f46, [%rd14+4];
	fma.rn.f32 	%f47, %f45, %f46, %f44;
	ld.global.f32 	%f48, [%rd13+8];
	ld.global.f32 	%f49, [%rd14+8];
	fma.rn.f32 	%f50, %f48, %f49, %f47;
	ld.global.f32 	%f51, [%rd13+12];
	ld.global.f32 	%f52, [%rd14+12];
	fma.rn.f32 	%f53, %f51, %f52, %f50;
	ld.global.f32 	%f54, [%rd13+16];
	ld.global.f32 	%f55, [%rd14+16];
	fma.rn.f32 	%f56, %f54, %f55, %f53;
	ld.global.f32 	%f57, [%rd13+20];
	ld.global.f32 	%f58, [%rd14+20];
	fma.rn.f32 	%f59, %f57, %f58, %f56;
	ld.global.f32 	%f60, [%rd13+24];
	ld.global.f32 	%f61, [%rd14+24];
	fma.rn.f32 	%f62, %f60, %f61, %f59;
	ld.global.f32 	%f63, [%rd13+28];
	ld.global.f32 	%f64, [%rd14+28];
	fma.rn.f32 	%f226, %f63, %f64, %f62;
	add.s32 	%r62, %r62, 16;
	add.s32 	%r61, %r61, 16;
	setp.eq.s32 	%p4, %r62, 0;
	@%p4 bra 	$L__BB1_5;
	bra.uni 	$L__BB1_4;
$L__BB1_5:
	setp.eq.s32 	%p5, %r3, 0;
	@%p5 bra 	$L__BB1_14;
	and.b32  	%r7, %r44, 7;
	setp.lt.u32 	%p6, %r3, 8;
	@%p6 bra 	$L__BB1_8;
	add.s32 	%r51, %r56, %r2;
	mul.wide.s32 	%rd15, %r51, 4;
	add.s64 	%rd16, %rd2, %rd15;
	ld.global.f32 	%f66, [%rd16];
	add.s64 	%rd17, %rd3, %rd15;
	ld.global.f32 	%f67, [%rd17];
	fma.rn.f32 	%f68, %f66, %f67, %f226;
	ld.global.f32 	%f69, [%rd16+4];
	ld.global.f32 	%f70, [%rd17+4];
	fma.rn.f32 	%f71, %f69, %f70, %f68;
	ld.global.f32 	%f72, [%rd16+8];
	ld.global.f32 	%f73, [%rd17+8];
	fma.rn.f32 	%f74, %f72, %f73, %f71;
	ld.global.f32 	%f75, [%rd16+12];
	ld.global.f32 	%f76, [%rd17+12];
	fma.rn.f32 	%f77, %f75, %f76, %f74;
	ld.global.f32 	%f78, [%rd16+16];
	ld.global.f32 	%f79, [%rd17+16];
	fma.rn.f32 	%f80, %f78, %f79, %f77;
	ld.global.f32 	%f81, [%rd16+20];
	ld.global.f32 	%f82, [%rd17+20];
	fma.rn.f32 	%f83, %f81, %f82, %f80;
	ld.global.f32 	%f84, [%rd16+24];
	ld.global.f32 	%f85, [%rd17+24];
	fma.rn.f32 	%f86, %f84, %f85, %f83;
	ld.global.f32 	%f87, [%rd16+28];
	ld.global.f32 	%f88, [%rd17+28];
	fma.rn.f32 	%f226, %f87, %f88, %f86;
	add.s32 	%r56, %r56, 8;
$L__BB1_8:
	setp.eq.s32 	%p7, %r7, 0;
	@%p7 bra 	$L__BB1_14;
	and.b32  	%r10, %r44, 3;
	setp.lt.u32 	%p8, %r7, 4;
	@%p8 bra 	$L__BB1_11;
	add.s32 	%r52, %r56, %r2;
	mul.wide.s32 	%rd18, %r52, 4;
	add.s64 	%rd19, %rd2, %rd18;
	ld.global.f32 	%f90, [%rd19];
	add.s64 	%rd20, %rd3, %rd18;
	ld.global.f32 	%f91, [%rd20];
	fma.rn.f32 	%f92, %f90, %f91, %f226;
	ld.global.f32 	%f93, [%rd19+4];
	ld.global.f32 	%f94, [%rd20+4];
	fma.rn.f32 	%f95, %f93, %f94, %f92;
	ld.global.f32 	%f96, [%rd19+8];
	ld.global.f32 	%f97, [%rd20+8];
	fma.rn.f32 	%f98, %f96, %f97, %f95;
	ld.global.f32 	%f99, [%rd19+12];
	ld.global.f32 	%f100, [%rd20+12];
	fma.rn.f32 	%f226, %f99, %f100, %f98;
	add.s32 	%r56, %r56, 4;
$L__BB1_11:
	setp.eq.s32 	%p9, %r10, 0;
	@%p9 bra 	$L__BB1_14;
	add.s32 	%r60, %r56, %r2;
	neg.s32 	%r59, %r10;
$L__BB1_13:
	.pragma "nounroll";
	mul.wide.s32 	%rd21, %r60, 4;
	add.s64 	%rd22, %rd3, %rd21;
	add.s64 	%rd23, %rd2, %rd21;
	ld.global.f32 	%f101, [%rd23];
	ld.global.f32 	%f102, [%rd22];
	fma.rn.f32 	%f226, %f101, %f102, %f226;
	add.s32 	%r60, %r60, 1;
	add.s32 	%r59, %r59, 1;
	setp.ne.s32 	%p10, %r59, 0;
	@%p10 bra 	$L__BB1_13;
$L__BB1_14:
	setp.lt.s32 	%p11, %r44, 1;
	@%p11 bra 	$L__BB1_27;
	mul.lo.s32 	%r19, %r1, %r44;
	and.b32  	%r20, %r44, 15;
	setp.lt.u32 	%p12, %r44, 16;
	mov.b32 	%r65, 0;
	@%p12 bra 	$L__BB1_18;
	and.b32  	%r65, %r44, 2147483632;
	neg.s32 	%r64, %r65;
	add.s64 	%rd6, %rd3, 32;
	add.s64 	%rd7, %rd2, 32;
	add.s64 	%rd8, %rd1, 32;
	mov.u32 	%r63, %r19;
$L__BB1_17:
	.pragma "nounroll";
	mul.wide.s32 	%rd24, %r63, 4;
	add.s64 	%rd25, %rd6, %rd24;
	add.s64 	%rd26, %rd7, %rd24;
	add.s64 	%rd27, %rd8, %rd24;
	ld.global.f32 	%f103, [%rd25+-32];
	ld.global.f32 	%f104, [%rd26+-32];
	sub.f32 	%f105, %f104, %f226;
	mul.f32 	%f106, %f103, %f105;
	st.global.f32 	[%rd27+-32], %f106;
	ld.global.f32 	%f107, [%rd25+-28];
	ld.global.f32 	%f108, [%rd26+-28];
	sub.f32 	%f109, %f108, %f226;
	mul.f32 	%f110, %f107, %f109;
	st.global.f32 	[%rd27+-28], %f110;
	ld.global.f32 	%f111, [%rd25+-24];
	ld.global.f32 	%f112, [%rd26+-24];
	sub.f32 	%f113, %f112, %f226;
	mul.f32 	%f114, %f111, %f113;
	st.global.f32 	[%rd27+-24], %f114;
	ld.global.f32 	%f115, [%rd25+-20];
	ld.global.f32 	%f116, [%rd26+-20];
	sub.f32 	%f117, %f116, %f226;
	mul.f32 	%f118, %f115, %f117;
	st.global.f32 	[%rd27+-20], %f118;
	ld.global.f32 	%f119, [%rd25+-16];
	ld.global.f32 	%f120, [%rd26+-16];
	sub.f32 	%f121, %f120, %f226;
	mul.f32 	%f122, %f119, %f121;
	st.global.f32 	[%rd27+-16], %f122;
	ld.global.f32 	%f123, [%rd25+-12];
	ld.global.f32 	%f124, [%rd26+-12];
	sub.f32 	%f125, %f124, %f226;
	mul.f32 	%f126, %f123, %f125;
	st.global.f32 	[%rd27+-12], %f126;
	ld.global.f32 	%f127, [%rd25+-8];
	ld.global.f32 	%f128, [%rd26+-8];
	sub.f32 	%f129, %f128, %f226;
	mul.f32 	%f130, %f127, %f129;
	st.global.f32 	[%rd27+-8], %f130;
	ld.global.f32 	%f131, [%rd25+-4];
	ld.global.f32 	%f132, [%rd26+-4];
	sub.f32 	%f133, %f132, %f226;
	mul.f32 	%f134, %f131, %f133;
	st.global.f32 	[%rd27+-4], %f134;
	ld.global.f32 	%f135, [%rd25];
	ld.global.f32 	%f136, [%rd26];
	sub.f32 	%f137, %f136, %f226;
	mul.f32 	%f138, %f135, %f137;
	st.global.f32 	[%rd27], %f138;
	ld.global.f32 	%f139, [%rd25+4];
	ld.global.f32 	%f140, [%rd26+4];
	sub.f32 	%f141, %f140, %f226;
	mul.f32 	%f142, %f139, %f141;
	st.global.f32 	[%rd27+4], %f142;
	ld.global.f32 	%f143, [%rd25+8];
	ld.global.f32 	%f144, [%rd26+8];
	sub.f32 	%f145, %f144, %f226;
	mul.f32 	%f146, %f143, %f145;
	st.global.f32 	[%rd27+8], %f146;
	ld.global.f32 	%f147, [%rd25+12];
	ld.global.f32 	%f148, [%rd26+12];
	sub.f32 	%f149, %f148, %f226;
	mul.f32 	%f150, %f147, %f149;
	st.global.f32 	[%rd27+12], %f150;
	ld.global.f32 	%f151, [%rd25+16];
	ld.global.f32 	%f152, [%rd26+16];
	sub.f32 	%f153, %f152, %f226;
	mul.f32 	%f154, %f151, %f153;
	st.global.f32 	[%rd27+16], %f154;
	ld.global.f32 	%f155, [%rd25+20];
	ld.global.f32 	%f156, [%rd26+20];
	sub.f32 	%f157, %f156, %f226;
	mul.f32 	%f158, %f155, %f157;
	st.global.f32 	[%rd27+20], %f158;
	ld.global.f32 	%f159, [%rd25+24];
	ld.global.f32 	%f160, [%rd26+24];
	sub.f32 	%f161, %f160, %f226;
	mul.f32 	%f162, %f159, %f161;
	st.global.f32 	[%rd27+24], %f162;
	ld.global.f32 	%f163, [%rd25+28];
	ld.global.f32 	%f164, [%rd26+28];
	sub.f32 	%f165, %f164, %f226;
	mul.f32 	%f166, %f163, %f165;
	st.global.f32 	[%rd27+28], %f166;
	add.s32 	%r64, %r64, 16;
	add.s32 	%r63, %r63, 16;
	setp.ne.s32 	%p13, %r64, 0;
	@%p13 bra 	$L__BB1_17;
$L__BB1_18:
	setp.eq.s32 	%p14, %r20, 0;
	@%p14 bra 	$L__BB1_27;
	and.b32  	%r32, %r44, 7;
	setp.lt.u32 	%p15, %r20, 8;
	@%p15 bra 	$L__BB1_21;
	add.s32 	%r54, %r65, %r19;
	mul.wide.s32 	%rd28, %r54, 4;
	add.s64 	%rd29, %rd3, %rd28;
	ld.global.f32 	%f167, [%rd29];
	add.s64 	%rd30, %rd2, %rd28;
	ld.global.f32 	%f168, [%rd30];
	sub.f32 	%f169, %f168, %f226;
	mul.f32 	%f170, %f167, %f169;
	add.s64 	%rd31, %rd1, %rd28;
	st.global.f32 	[%rd31], %f170;
	ld.global.f32 	%f171, [%rd29+4];
	ld.global.f32 	%f172, [%rd30+4];
	sub.f32 	%f173, %f172, %f226;
	mul.f32 	%f174, %f171, %f173;
	st.global.f32 	[%rd31+4], %f174;
	ld.global.f32 	%f175, [%rd29+8];
	ld.global.f32 	%f176, [%rd30+8];
	sub.f32 	%f177, %f176, %f226;
	mul.f32 	%f178, %f175, %f177;
	st.global.f32 	[%rd31+8], %f178;
	ld.global.f32 	%f179, [%rd29+12];
	ld.global.f32 	%f180, [%rd30+12];
	sub.f32 	%f181, %f180, %f226;
	mul.f32 	%f182, %f179, %f181;
	st.global.f32 	[%rd31+12], %f182;
	ld.global.f32 	%f183, [%rd29+16];
	ld.global.f32 	%f184, [%rd30+16];
	sub.f32 	%f185, %f184, %f226;
	mul.f32 	%f186, %f183, %f185;
	st.global.f32 	[%rd31+16], %f186;
	ld.global.f32 	%f187, [%rd29+20];
	ld.global.f32 	%f188, [%rd30+20];
	sub.f32 	%f189, %f188, %f226;
	mul.f32 	%f190, %f187, %f189;
	st.global.f32 	[%rd31+20], %f190;
	ld.global.f32 	%f191, [%rd29+24];
	ld.global.f32 	%f192, [%rd30+24];
	sub.f32 	%f193, %f192, %f226;
	mul.f32 	%f194, %f191, %f193;
	st.global.f32 	[%rd31+24], %f194;
	ld.global.f32 	%f195, [%rd29+28];
	ld.global.f32 	%f196, [%rd30+28];
	sub.f32 	%f197, %f196, %f226;
	mul.f32 	%f198, %f195, %f197;
	st.global.f32 	[%rd31+28], %f198;
	add.s32 	%r65, %r65, 8;
$L__BB1_21:
	setp.eq.s32 	%p16, %r32, 0;
	@%p16 bra 	$L__BB1_27;
	and.b32  	%r35, %r44, 3;
	setp.lt.u32 	%p17, %r32, 4;
	@%p17 bra 	$L__BB1_24;
	add.s32 	%r55, %r65, %r19;
	mul.wide.s32 	%rd32, %r55, 4;
	add.s64 	%rd33, %rd3, %rd32;
	ld.global.f32 	%f199, [%rd33];
	add.s64 	%rd34, %rd2, %rd32;
	ld.global.f32 	%f200, [%rd34];
	sub.f32 	%f201, %f200, %f226;
	mul.f32 	%f202, %f199, %f201;
	add.s64 	%rd35, %rd1, %rd32;
	st.global.f32 	[%rd35], %f202;
	ld.global.f32 	%f203, [%rd33+4];
	ld.global.f32 	%f204, [%rd34+4];
	sub.f32 	%f205, %f204, %f226;
	mul.f32 	%f206, %f203, %f205;
	st.global.f32 	[%rd35+4], %f206;
	ld.global.f32 	%f207, [%rd33+8];
	ld.global.f32 	%f208, [%rd34+8];
	sub.f32 	%f209, %f208, %f226;
	mul.f32 	%f210, %f207, %f209;
	st.global.f32 	[%rd35+8], %f210;
	ld.global.f32 	%f211, [%rd33+12];
	ld.global.f32 	%f212, [%rd34+12];
	sub.f32 	%f213, %f212, %f226;
	mul.f32 	%f214, %f211, %f213;
	st.global.f32 	[%rd35+12], %f214;
	add.s32 	%r65, %r65, 4;
$L__BB1_24:
	setp.eq.s32 	%p18, %r35, 0;
	@%p18 bra 	$L__BB1_27;
	add.s32 	%r69, %r65, %r19;
	neg.s32 	%r68, %r35;
$L__BB1_26:
	.pragma "nounroll";
	mul.wide.s32 	%rd36, %r69, 4;
	add.s64 	%rd37, %rd1, %rd36;
	add.s64 	%rd38, %rd2, %rd36;
	add.s64 	%rd39, %rd3, %rd36;
	ld.global.f32 	%f215, [%rd39];
	ld.global.f32 	%f216, [%rd38];
	sub.f32 	%f217, %f216, %f226;
	mul.f32 	%f218, %f215, %f217;
	st.global.f32 	[%rd37], %f218;
	add.s32 	%r69, %r69, 1;
	add.s32 	%r68, %r68, 1;
	setp.ne.s32 	%p19, %r68, 0;
	@%p19 bra 	$L__BB1_26;
$L__BB1_27:
	ret;

}


// ===== COMPILED SASS (sm_100) =====

	.target	sm_100

	.elftype	@"ET_EXEC"


//--------------------- .note.nv.tkinfo           --------------------------
	.section	.note.nv.tkinfo,"",@"SHT_NOTE"
	.sectionflags	@"SHF_NOTE_NV_TKINFO"
	.tkinfo
        /*0018*/ 	.word	0x00000002
        /*0030*/ 	.string	""
        /*0030*/ 	.string	"ptxas"
        /*0030*/ 	.string	"Cuda compilation tools, release 13.0, V13.0.88"
        /*0030*/ 	.string	"Build cuda_13.0.r13.0/compiler.36424714_0"
        /*0030*/ 	.string	"-arch sm_100 -m 64 "



//--------------------- .note.nv.cuinfo           --------------------------
	.section	.note.nv.cuinfo,"",@"SHT_NOTE"
	.sectionflags	@"SHF_NOTE_NV_CUINFO"
        /*0018*/ 	.short	0x0002
        /*001a*/ 	.short	0x0064
        /*001c*/ 	.short	0x0082
	.zero		2


//--------------------- .nv.info                  --------------------------
	.section	.nv.info,"",@"SHT_CUDA_INFO"
	.align	4


	//----- nvinfo : EIATTR_REGCOUNT
	.align		4
        /*0000*/ 	.byte	0x04, 0x2f
        /*0002*/ 	.short	(.L_1 - .L_0)
	.align		4
.L_0:
        /*0004*/ 	.word	index@(softmax_forward)
        /*0008*/ 	.word	0x00000020


	//----- nvinfo : EIATTR_FRAME_SIZE
	.align		4
.L_1:
        /*000c*/ 	.byte	0x04, 0x11
        /*000e*/ 	.short	(.L_3 - .L_2)
	.align		4
.L_2:
        /*0010*/ 	.word	index@($__internal_0_$__cuda_sm3x_div_rn_noftz_f32_slowpath)
        /*0014*/ 	.word	0x00000000


	//----- nvinfo : EIATTR_FRAME_SIZE
	.align		4
.L_3:
        /*0018*/ 	.byte	0x04, 0x11
        /*001a*/ 	.short	(.L_5 - .L_4)
	.align		4
.L_4:
        /*001c*/ 	.word	index@(softmax_forward)
        /*0020*/ 	.word	0x00000000


	//----- nvinfo : EIATTR_REGCOUNT
	.align		4
.L_5:
        /*0024*/ 	.byte	0x04, 0x2f
        /*0026*/ 	.short	(.L_7 - .L_6)
	.align		4
.L_6:
        /*0028*/ 	.word	index@(softmax_backward)
        /*002c*/ 	.word	0x00000020


	//----- nvinfo : EIATTR_FRAME_SIZE
	.align		4
.L_7:
        /*0030*/ 	.byte	0x04, 0x11
        /*0032*/ 	.short	(.L_9 - .L_8)
	.align		4
.L_8:
        /*0034*/ 	.word	index@(softmax_backward)
        /*0038*/ 	.word	0x00000000


	//----- nvinfo : EIATTR_MIN_STACK_SIZE
	.align		4
.L_9:
        /*003c*/ 	.byte	0x04, 0x12
        /*003e*/ 	.short	(.L_11 - .L_10)
	.align		4
.L_10:
        /*0040*/ 	.word	index@(softmax_backward)
        /*0044*/ 	.word	0x00000000


	//----- nvinfo : EIATTR_MIN_STACK_SIZE
	.align		4
.L_11:
        /*0048*/ 	.byte	0x04, 0x12
        /*004a*/ 	.short	(.L_13 - .L_12)
	.align		4
.L_12:
        /*004c*/ 	.word	index@(softmax_forward)
        /*0050*/ 	.word	0x00000000
.L_13:


//--------------------- .nv.compat                --------------------------
	.section	.nv.compat,"",@"SHT_CUDA_COMPAT_INFO"
	.align	4
        /*0000*/ 	.byte	0x02, 0x09, 0x00, 0x00, 0x02, 0x02, 0x01, 0x00, 0x02, 0x05, 0x05, 0x00, 0x03, 0x07, 0x01, 0x01
        /*0010*/ 	.byte	0x02, 0x03, 0x00, 0x00, 0x02, 0x06, 0x01, 0x00, 0x04, 0x0b, 0x08, 0x00, 0x01, 0x00, 0x00, 0x00
        /*0020*/ 	.byte	0x00, 0x00, 0x00, 0x00


//--------------------- .nv.info.softmax_backward --------------------------
	.section	.nv.info.softmax_backward,"",@"SHT_CUDA_INFO"
	.sectionflags	@""
	.align	4


	//----- nvinfo : EIATTR_CUDA_API_VERSION
	.align		4
        /*0000*/ 	.byte	0x04, 0x37
        /*0002*/ 	.short	(.L_15 - .L_14)
.L_14:
        /*0004*/ 	.word	0x00000082


	//----- nvinfo : EIATTR_KPARAM_INFO
	.align		4
.L_15:
        /*0008*/ 	.byte	0x04, 0x17
        /*000a*/ 	.short	(.L_17 - .L_16)
.L_16:
        /*000c*/ 	.word	0x00000000
        /*0010*/ 	.short	0x0004
        /*0012*/ 	.short	0x001c
        /*0014*/ 	.byte	0x00, 0xf0, 0x11, 0x00


	//----- nvinfo : EIATTR_KPARAM_INFO
	.align		4
.L_17:
        /*0018*/ 	.byte	0x04, 0x17
        /*001a*/ 	.short	(.L_19 - .L_18)
.L_18:
        /*001c*/ 	.word	0x00000000
        /*0020*/ 	.short	0x0003
        /*0022*/ 	.short	0x0018
        /*0024*/ 	.byte	0x00, 0xf0, 0x11, 0x00


	//----- nvinfo : EIATTR_KPARAM_INFO
	.align		4
.L_19:
        /*0028*/ 	.byte	0x04, 0x17
        /*002a*/ 	.short	(.L_21 - .L_20)
.L_20:
        /*002c*/ 	.word	0x00000000
        /*0030*/ 	.short	0x0002
        /*0032*/ 	.short	0x0010
        /*0034*/ 	.byte	0x00, 0xf5, 0x21, 0x00


	//----- nvinfo : EIATTR_KPARAM_INFO
	.align		4
.L_21:
        /*0038*/ 	.byte	0x04, 0x17
        /*003a*/ 	.short	(.L_23 - .L_22)
.L_22:
        /*003c*/ 	.word	0x00000000
        /*0040*/ 	.short	0x0001
        /*0042*/ 	.short	0x0008
        /*0044*/ 	.byte	0x00, 0xf5, 0x21, 0x00


	//----- nvinfo : EIATTR_KPARAM_INFO
	.align		4
.L_23:
        /*0048*/ 	.byte	0x04, 0x17
        /*004a*/ 	.short	(.L_25 - .L_24)
.L_24:
        /*004c*/ 	.word	0x00000000
        /*0050*/ 	.short	0x0000
        /*0052*/ 	.short	0x0000
        /*0054*/ 	.byte	0x00, 0xf5, 0x21, 0x00


	//----- nvinfo : EIATTR_SPARSE_MMA_MASK
	.align		4
.L_25:
        /*0058*/ 	.byte	0x03, 0x50
        /*005a*/ 	.short	0x0000


	//----- nvinfo : EIATTR_MAXREG_COUNT
	.align		4
        /*005c*/ 	.byte	0x03, 0x1b
        /*005e*/ 	.short	0x00ff


	//----- nvinfo : EIATTR_MERCURY_ISA_VERSION
	.align		4
        /*0060*/ 	.byte	0x03, 0x5f
        /*0062*/ 	.short	0x0101


	//----- nvinfo : EIATTR_VRC_CTA_INIT_COUNT
	.align		4
        /*0064*/ 	.byte	0x02, 0x4a
	.zero		1
	.zero		1


	//----- nvinfo : EIATTR_EXIT_INSTR_OFFSETS
	.align		4
        /*0068*/ 	.byte	0x04, 0x1c
        /*006a*/ 	.short	(.L_27 - .L_26)


	//   ....[0]....
.L_26:
        /*006c*/ 	.word	0x00000200


	//   ....[1]....
        /*0070*/ 	.word	0x00000bb0


	//   ....[2]....
        /*0074*/ 	.word	0x000012a0


	//   ....[3]....
        /*0078*/ 	.word	0x000015f0


	//   ....[4]....
        /*007c*/ 	.word	0x00001800


	//   ....[5]....
        /*0080*/ 	.word	0x00001920


	//----- nvinfo : EIATTR_CBANK_PARAM_SIZE
	.align		4
.L_27:
        /*0084*/ 	.byte	0x03, 0x19
        /*0086*/ 	.short	0x0020


	//----- nvinfo : EIATTR_PARAM_CBANK
	.align		4
        /*0088*/ 	.byte	0x04, 0x0a
        /*008a*/ 	.short	(.L_29 - .L_28)
	.align		4
.L_28:
        /*008c*/ 	.word	index@(.nv.constant0.softmax_backward)
        /*0090*/ 	.short	0x0380
        /*0092*/ 	.short	0x0020


	//----- nvinfo : EIATTR_SW_WAR
	.align		4
.L_29:
        /*0094*/ 	.byte	0x04, 0x36
        /*0096*/ 	.short	(.L_31 - .L_30)
.L_30:
        /*0098*/ 	.word	0x00000008
.L_31:


//--------------------- .nv.info.softmax_forward  --------------------------
	.section	.nv.info.softmax_forward,"",@"SHT_CUDA_INFO"
	.sectionflags	@""
	.align	4


	//----- nvinfo : EIATTR_CUDA_API_VERSION
	.align		4
        /*0000*/ 	.byte	0x04, 0x37
        /*0002*/ 	.short	(.L_33 - .L_32)
.L_32:
        /*0004*/ 	.word	0x00000082


	//----- nvinfo : EIATTR_KPARAM_INFO
	.align		4
.L_33:
        /*0008*/ 	.byte	0x04, 0x17
        /*000a*/ 	.short	(.L_35 - .L_34)
.L_34:
        /*000c*/ 	.word	0x00000000
        /*0010*/ 	.short	0x0003
        /*0012*/ 	.short	0x0014
        /*0014*/ 	.byte	0x00, 0xf0, 0x11, 0x00


	//----- nvinfo : EIATTR_KPARAM_INFO
	.align		4
.L_35:
        /*0018*/ 	.byte	0x04, 0x17
        /*001a*/ 	.short	(.L_37 - .L_36)
.L_36:
        /*001c*/ 	.word	0x00000000
        /*0020*/ 	.short	0x0002
        /*0022*/ 	.short	0x0010
        /*0024*/ 	.byte	0x00, 0xf0, 0x11, 0x00


	//----- nvinfo : EIATTR_KPARAM_INFO
	.align		4
.L_37:
        /*0028*/ 	.byte	0x04, 0x17
        /*002a*/ 	.short	(.L_39 - .L_38)
.L_38:
        /*002c*/ 	.word	0x00000000
        /*0030*/ 	.short	0x0001
        /*0032*/ 	.short	0x0008
        /*0034*/ 	.byte	0x00, 0xf5, 0x21, 0x00


	//----- nvinfo : EIATTR_KPARAM_INFO
	.align		4
.L_39:
        /*0038*/ 	.byte	0x04, 0x17
        /*003a*/ 	.short	(.L_41 - .L_40)
.L_40:
        /*003c*/ 	.word	0x00000000
        /*0040*/ 	.short	0x0000
        /*0042*/ 	.short	0x0000
        /*0044*/ 	.byte	0x00, 0xf5, 0x21, 0x00


	//----- nvinfo : EIATTR_SPARSE_MMA_MASK
	.align		4
.L_41:
        /*0048*/ 	.byte	0x03, 0x50
        /*004a*/ 	.short	0x0000


	//----- nvinfo : EIATTR_MAXREG_COUNT
	.align		4
        /*004c*/ 	.byte	0x03, 0x1b
        /*004e*/ 	.short	0x00ff


	//----- nvinfo : EIATTR_MERCURY_ISA_VERSION
	.align		4
        /*0050*/ 	.byte	0x03, 0x5f
        /*0052*/ 	.short	0x0101


	//----- nvinfo : EIATTR_VRC_CTA_INIT_COUNT
	.align		4
        /*0054*/ 	.byte	0x02, 0x4a
	.zero		1
	.zero		1


	//----- nvinfo : EIATTR_EXIT_INSTR_OFFSETS
	.align		4
        /*0058*/ 	.byte	0x04, 0x1c
        /*005a*/ 	.short	(.L_43 - .L_42)


	//   ....[0]....
.L_42:
        /*005c*/ 	.word	0x00000080


	//   ....[1]....
        /*0060*/ 	.word	0x000016c0


	//----- nvinfo : EIATTR_CRS_STACK_SIZE
	.align		4
.L_43:
        /*0064*/ 	.byte	0x04, 0x1e
        /*0066*/ 	.short	(.L_45 - .L_44)
.L_44:
        /*0068*/ 	.word	0x00000000


	//----- nvinfo : EIATTR_CBANK_PARAM_SIZE
	.align		4
.L_45:
        /*006c*/ 	.byte	0x03, 0x19
        /*006e*/ 	.short	0x0018


	//----- nvinfo : EIATTR_PARAM_CBANK
	.align		4
        /*0070*/ 	.byte	0x04, 0x0a
        /*0072*/ 	.short	(.L_47 - .L_46)
	.align		4
.L_46:
        /*0074*/ 	.word	index@(.nv.constant0.softmax_forward)
        /*0078*/ 	.short	0x0380
        /*007a*/ 	.short	0x0018


	//----- nvinfo : EIATTR_SW_WAR
	.align		4
.L_47:
        /*007c*/ 	.byte	0x04, 0x36
        /*007e*/ 	.short	(.L_49 - .L_48)
.L_48:
        /*0080*/ 	.word	0x00000008
.L_49:


//--------------------- .nv.callgraph             --------------------------
	.section	.nv.callgraph,"",@"SHT_CUDA_CALLGRAPH"
	.align	4
	.sectionentsize	8
	.align		4
        /*0000*/ 	.word	0x00000000
	.align		4
        /*0004*/ 	.word	0xffffffff
	.align		4
        /*0008*/ 	.word	0x00000000
	.align		4
        /*000c*/ 	.word	0xfffffffe
	.align		4
        /*0010*/ 	.word	0x00000000
	.align		4
        /*0014*/ 	.word	0xfffffffd
	.align		4
        /*0018*/ 	.word	0x00000000
	.align		4
        /*001c*/ 	.word	0xfffffffc


//--------------------- .text.softmax_backward    --------------------------
	.section	.text.softmax_backward,"ax",@progbits
	.align	128
        .global         softmax_backward
        .type           softmax_backward,@function
        .size           softmax_backward,(.L_x_38 - softmax_backward)
        .other          softmax_backward,@"STO_CUDA_ENTRY STV_DEFAULT"
softmax_backward:
.text.softmax_backward:
[----:B------:R-:W-:Y:S08]  /*0000*/  LDC R1, c[0x0][0x37c] ;  /* 0x0000df00ff017b82 */ /* 0x000ff00000000800 */
[----:B------:R-:W0:Y:S01]  /*0010*/  LDC R9, c[0x0][0x39c] ;  /* 0x0000e700ff097b82 */ /* 0x000e220000000800 */
[----:B------:R-:W1:Y:S07]  /*0020*/  S2R R5, SR_TID.X ;  /* 0x0000000000057919 */ /* 0x000e6e0000002100 */
[----:B------:R-:W1:Y:S08]  /*0030*/  S2UR UR4, SR_CTAID.X ;  /* 0x00000000000479c3 */ /* 0x000e700000002500 */
[----:B------:R-:W1:Y:S01]  /*0040*/  LDC R0, c[0x0][0x360] ;  /* 0x0000d800ff007b82 */ /* 0x000e620000000800 */
[----:B0-----:R-:W-:-:S04]  /*0050*/  IABS R7, R9 ;  /* 0x0000000900077213 */ /* 0x001fc80000000000 */
[----:B------:R-:W0:Y:S01]  /*0060*/  I2F.RP R4, R7 ;  /* 0x0000000700047306 */ /* 0x000e220000209400 */
[----:B-1----:R-:W-:Y:S01]  /*0070*/  IMAD R0, R0, UR4, R5 ;  /* 0x0000000400007c24 */ /* 0x002fe2000f8e0205 */
[----:B------:R-:W1:Y:S06]  /*0080*/  LDCU UR4, c[0x0][0x398] ;  /* 0x00007300ff0477ac */ /* 0x000e6c0008000800 */
[----:B0-----:R-:W0:Y:S02]  /*0090*/  MUFU.RCP R4, R4 ;  /* 0x0000000400047308 */ /* 0x001e240000001000 */
[----:B0-----:R-:W-:-:S02]  /*00a0*/  IADD3 R2, PT, PT, R4, 0xffffffe, RZ ;  /* 0x0ffffffe04027810 */ /* 0x001fc40007ffe0ff */
[----:B------:R-:W-:-:S04]  /*00b0*/  IABS R4, R0 ;  /* 0x0000000000047213 */ /* 0x000fc80000000000 */
[----:B------:R0:W2:Y:S01]  /*00c0*/  F2I.FTZ.U32.TRUNC.NTZ R3, R2 ;  /* 0x0000000200037305 */ /* 0x0000a2000021f000 */
[----:B------:R-:W-:-:S04]  /*00d0*/  LOP3.LUT R0, R0, R9, RZ, 0x3c, !PT ;  /* 0x0000000900007212 */ /* 0x000fc800078e3cff */
[----:B------:R-:W-:Y:S01]  /*00e0*/  ISETP.GE.AND P1, PT, R0, RZ, PT ;  /* 0x000000ff0000720c */ /* 0x000fe20003f26270 */
[----:B0-----:R-:W-:Y:S01]  /*00f0*/  HFMA2 R2, -RZ, RZ, 0, 0 ;  /* 0x00000000ff027431 */ /* 0x001fe200000001ff */
[----:B--2---:R-:W-:-:S05]  /*0100*/  IADD3 R6, PT, PT, RZ, -R3, RZ ;  /* 0x80000003ff067210 */ /* 0x004fca0007ffe0ff */
[----:B------:R-:W-:-:S04]  /*0110*/  IMAD R5, R6, R7, RZ ;  /* 0x0000000706057224 */ /* 0x000fc800078e02ff */
[----:B------:R-:W-:-:S06]  /*0120*/  IMAD.HI.U32 R3, R3, R5, R2 ;  /* 0x0000000503037227 */ /* 0x000fcc00078e0002 */
[----:B------:R-:W-:-:S05]  /*0130*/  IMAD.HI.U32 R3, R3, R4, RZ ;  /* 0x0000000403037227 */ /* 0x000fca00078e00ff */
[----:B------:R-:W-:-:S05]  /*0140*/  IADD3 R5, PT, PT, -R3, RZ, RZ ;  /* 0x000000ff03057210 */ /* 0x000fca0007ffe1ff */
[----:B------:R-:W-:-:S05]  /*0150*/  IMAD R2, R7, R5, R4 ;  /* 0x0000000507027224 */ /* 0x000fca00078e0204 */
[----:B------:R-:W-:-:S13]  /*0160*/  ISETP.GT.U32.AND P2, PT, R7, R2, PT ;  /* 0x000000020700720c */ /* 0x000fda0003f44070 */
[-C--:B------:R-:W-:Y:S02]  /*0170*/  @!P2 IADD3 R2, PT, PT, R2, -R7.reuse, RZ ;  /* 0x800000070202a210 */ /* 0x080fe40007ffe0ff */
[----:B------:R-:W-:Y:S02]  /*0180*/  @!P2 IADD3 R3, PT, PT, R3, 0x1, RZ ;  /* 0x000000010303a810 */ /* 0x000fe40007ffe0ff */
[----:B------:R-:W-:Y:S02]  /*0190*/  ISETP.GE.U32.AND P0, PT, R2, R7, PT ;  /* 0x000000070200720c */ /* 0x000fe40003f06070 */
[----:B------:R-:W-:-:S11]  /*01a0*/  ISETP.NE.AND P2, PT, R9, RZ, PT ;  /* 0x000000ff0900720c */ /* 0x000fd60003f45270 */
[----:B------:R-:W-:-:S04]  /*01b0*/  @P0 IADD3 R3, PT, PT, R3, 0x1, RZ ;  /* 0x0000000103030810 */ /* 0x000fc80007ffe0ff */
[----:B------:R-:W-:-:S04]  /*01c0*/  MOV R0, R3 ;  /* 0x0000000300007202 */ /* 0x000fc80000000f00 */
[----:B------:R-:W-:Y:S02]  /*01d0*/  @!P1 IADD3 R0, PT, PT, -R0, RZ, RZ ;  /* 0x000000ff00009210 */ /* 0x000fe40007ffe1ff */
[----:B------:R-:W-:-:S04]  /*01e0*/  @!P2 LOP3.LUT R0, RZ, R9, RZ, 0x33, !PT ;  /* 0x00000009ff00a212 */ /* 0x000fc800078e33ff */
[----:B-1----:R-:W-:-:S13]  /*01f0*/  ISETP.GE.AND P0, PT, R0, UR4, PT ;  /* 0x0000000400007c0c */ /* 0x002fda000bf06270 */
[----:B------:R-:W-:Y:S05]  /*0200*/  @P0 EXIT ;  /* 0x000000000000094d */ /* 0x000fea0003800000 */
[----:B------:R-:W-:Y:S01]  /*0210*/  ISETP.GE.AND P0, PT, R9, 0x1, PT ;  /* 0x000000010900780c */ /* 0x000fe20003f06270 */
[----:B------:R-:W0:Y:S01]  /*0220*/  LDCU.64 UR10, c[0x0][0x358] ;  /* 0x00006b00ff0a77ac */ /* 0x000e220008000a00 */
[----:B------:R-:W-:-:S11]  /*0230*/  MOV R12, RZ ;  /* 0x000000ff000c7202 */ /* 0x000fd60000000f00 */
[----:B------:R-:W-:Y:S05]  /*0240*/  @!P0 BRA `(.L_x_0) ;  /* 0x0000000800508947 */ /* 0x000fea0003800000 */
[C---:B------:R-:W-:Y:S01]  /*0250*/  ISETP.GE.U32.AND P0, PT, R9.reuse, 0x10, PT ;  /* 0x000000100900780c */ /* 0x040fe20003f06070 */
[----:B------:R-:W-:Y:S01]  /*0260*/  HFMA2 R12, -RZ, RZ, 0, 0 ;  /* 0x00000000ff0c7431 */ /* 0x000fe200000001ff */
[----:B------:R-:W-:Y:S01]  /*0270*/  LOP3.LUT R24, R9, 0xf, RZ, 0xc0, !PT ;  /* 0x0000000f09187812 */ /* 0x000fe200078ec0ff */
[----:B------:R-:W-:Y:S01]  /*0280*/  IMAD R7, R0, R9, RZ ;  /* 0x0000000900077224 */ /* 0x000fe200078e02ff */
[----:B------:R-:W-:Y:S02]  /*0290*/  MOV R8, RZ ;  /* 0x000000ff00087202 */ /* 0x000fe40000000f00 */
[----:B------:R-:W-:-:S07]  /*02a0*/  ISETP.NE.AND P1, PT, R24, RZ, PT ;  /* 0x000000ff1800720c */ /* 0x000fce0003f25270 */
[----:B------:R-:W-:Y:S06]  /*02b0*/  @!P0 BRA `(.L_x_1) ;  /* 0x0000000400108947 */ /* 0x000fec0003800000 */
[----:B------:R-:W1:Y:S01]  /*02c0*/  LDCU.64 UR6, c[0x0][0x388] ;  /* 0x00007100ff0677ac */ /* 0x000e620008000a00 */
[----:B------:R-:W-:Y:S02]  /*02d0*/  LOP3.LUT R8, R9, 0x7ffffff0, RZ, 0xc0, !PT ;  /* 0x7ffffff009087812 */ /* 0x000fe400078ec0ff */
[----:B------:R-:W-:Y:S01]  /*02e0*/  MOV R12, RZ ;  /* 0x000000ff000c7202 */ /* 0x000fe20000000f00 */
[----:B------:R-:W2:Y:S01]  /*02f0*/  LDCU.64 UR4, c[0x0][0x390] ;  /* 0x00007200ff0477ac */ /* 0x000ea20008000a00 */
[----:B------:R-:W-:Y:S02]  /*0300*/  MOV R9, R7 ;  /* 0x0000000700097202 */ /* 0x000fe40000000f00 */
[----:B------:R-:W-:Y:S01]  /*0310*/  IADD3 R6, PT, PT, -R8, RZ, RZ ;  /* 0x000000ff08067210 */ /* 0x000fe20007ffe1ff */
[----:B-1----:R-:W-:Y:S02]  /*0320*/  UIADD3 UR6, UP0, UPT, UR6, 0x20, URZ ;  /* 0x0000002006067890 */ /* 0x002fe4000ff1e0ff */
[----:B--2---:R-:W-:-:S02]  /*0330*/  UIADD3 UR4, UP1, UPT, UR4, 0x20, URZ ;  /* 0x0000002004047890 */ /* 0x004fc4000ff3e0ff */
[----:B------:R-:W-:Y:S02]  /*0340*/  UIADD3.X UR7, UPT, UPT, URZ, UR7, URZ, UP0, !UPT ;  /* 0x00000007ff077290 */ /* 0x000fe400087fe4ff */
[----:B------:R-:W-:-:S12]  /*0350*/  UIADD3.X UR5, UPT, UPT, URZ, UR5, URZ, UP1, !UPT ;  /* 0x00000005ff057290 */ /* 0x000fd80008ffe4ff */
.L_x_2:
[----:B------:R-:W-:Y:S02]  /*0360*/  MOV R2, UR6 ;  /* 0x0000000600027c02 */ /* 0x000fe40008000f00 */
[----:B------:R-:W-:Y:S02]  /*0370*/  MOV R3, UR7 ;  /* 0x0000000700037c02 */ /* 0x000fe40008000f00 */
[----:B------:R-:W-:Y:S02]  /*0380*/  MOV R4, UR4 ;  /* 0x0000000400047c02 */ /* 0x000fe40008000f00 */
[----:B------:R-:W-:Y:S01]  /*0390*/  MOV R5, UR5 ;  /* 0x0000000500057c02 */ /* 0x000fe20008000f00 */
[----:B------:R-:W-:-:S04]  /*03a0*/  IMAD.WIDE R2, R9, 0x4, R2 ;  /* 0x0000000409027825 */ /* 0x000fc800078e0202 */
[----:B------:R-:W-:Y:S01]  /*03b0*/  IMAD.WIDE R4, R9, 0x4, R4 ;  /* 0x0000000409047825 */ /* 0x000fe200078e0204 */
[----:B0-----:R-:W2:Y:S04]  /*03c0*/  LDG.E R13, desc[UR10][R2.64+-0x20] ;  /* 0xffffe00a020d7981 */ /* 0x001ea8000c1e1900 */
[----:B------:R-:W2:Y:S04]  /*03d0*/  LDG.E R14, desc[UR10][R4.64+-0x20] ;  /* 0xffffe00a040e7981 */ /* 0x000ea8000c1e1900 */
[----:B------:R-:W3:Y:S04]  /*03e0*/  LDG.E R15, desc[UR10][R2.64+-0x1c] ;  /* 0xffffe40a020f7981 */ /* 0x000ee8000c1e1900 */
[----:B------:R-:W3:Y:S04]  /*03f0*/  LDG.E R25, desc[UR10][R4.64+-0x1c] ;  /* 0xffffe40a04197981 */ /* 0x000ee8000c1e1900 */
[----:B------:R-:W4:Y:S04]  /*0400*/  LDG.E R16, desc[UR10][R2.64+-0x18] ;  /* 0xffffe80a02107981 */ /* 0x000f28000c1e1900 */
[----:B------:R-:W4:Y:S04]  /*0410*/  LDG.E R17, desc[UR10][R4.64+-0x18] ;  /* 0xffffe80a04117981 */ /* 0x000f28000c1e1900 */
[----:B------:R-:W5:Y:S04]  /*0420*/  LDG.E R21, desc[UR10][R2.64+-0x14] ;  /* 0xffffec0a02157981 */ /* 0x000f68000c1e1900 */
        /* <DEDUP_REMOVED lines=8> */
[----:B------:R-:W5:Y:S01]  /*04b0*/  LDG.E R28, desc[UR10][R4.64+0x1c] ;  /* 0x00001c0a041c7981 */ /* 0x000f62000c1e1900 */
[----:B--2---:R-:W-:-:S03]  /*04c0*/  FFMA R14, R13, R14, R12 ;  /* 0x0000000e0d0e7223 */ /* 0x004fc6000000000c */
[----:B------:R-:W2:Y:S04]  /*04d0*/  LDG.E R12, desc[UR10][R2.64+-0x4] ;  /* 0xfffffc0a020c7981 */ /* 0x000ea8000c1e1900 */
[----:B------:R-:W2:Y:S01]  /*04e0*/  LDG.E R13, desc[UR10][R4.64+-0x4] ;  /* 0xfffffc0a040d7981 */ /* 0x000ea2000c1e1900 */
[----:B---3--:R-:W-:-:S03]  /*04f0*/  FFMA R25, R15, R25, R14 ;  /* 0x000000190f197223 */ /* 0x008fc6000000000e */
[----:B------:R-:W3:Y:S04]  /*0500*/  LDG.E R14, desc[UR10][R2.64] ;  /* 0x0000000a020e7981 */ /* 0x000ee8000c1e1900 */
[----:B------:R-:W3:Y:S01]  /*0510*/  LDG.E R15, desc[UR10][R4.64] ;  /* 0x0000000a040f7981 */ /* 0x000ee2000c1e1900 */
[----:B----4-:R-:W-:-:S03]  /*0520*/  FFMA R26, R16, R17, R25 ;  /* 0x00000011101a7223 */ /* 0x010fc60000000019 */
[----:B------:R-:W4:Y:S04]  /*0530*/  LDG.E R16, desc[UR10][R2.64+0x4] ;  /* 0x0000040a02107981 */ /* 0x000f28000c1e1900 */
[----:B------:R-:W4:Y:S01]  /*0540*/  LDG.E R17, desc[UR10][R4.64+0x4] ;  /* 0x0000040a04117981 */ /* 0x000f22000c1e1900 */
[----:B-----5:R-:W-:-:S03]  /*0550*/  FFMA R25, R21, R20, R26 ;  /* 0x0000001415197223 */ /* 0x020fc6000000001a */
[----:B------:R-:W5:Y:S04]  /*0560*/  LDG.E R20, desc[UR10][R2.64+0x8] ;  /* 0x0000080a02147981 */ /* 0x000f68000c1e1900 */
[----:B------:R-:W5:Y:S01]  /*0570*/  LDG.E R21, desc[UR10][R4.64+0x8] ;  /* 0x0000080a04157981 */ /* 0x000f62000c1e1900 */
[----:B------:R-:W-:-:S03]  /*0580*/  FFMA R25, R22, R23, R25 ;  /* 0x0000001716197223 */ /* 0x000fc60000000019 */
[----:B------:R-:W5:Y:S04]  /*0590*/  LDG.E R22, desc[UR10][R2.64+0xc] ;  /* 0x00000c0a02167981 */ /* 0x000f68000c1e1900 */
[----:B------:R-:W5:Y:S01]  /*05a0*/  LDG.E R23, desc[UR10][R4.64+0xc] ;  /* 0x00000c0a04177981 */ /* 0x000f62000c1e1900 */
[----:B------:R-:W-:-:S03]  /*05b0*/  FFMA R25, R18, R19, R25 ;  /* 0x0000001312197223 */ /* 0x000fc60000000019 */
[----:B------:R-:W5:Y:S04]  /*05c0*/  LDG.E R18, desc[UR10][R2.64+0x10] ;  /* 0x0000100a02127981 */ /* 0x000f68000c1e1900 */
[----:B------:R-:W5:Y:S01]  /*05d0*/  LDG.E R19, desc[UR10][R4.64+0x10] ;  /* 0x0000100a04137981 */ /* 0x000f62000c1e1900 */
[----:B------:R-:W-:-:S03]  /*05e0*/  FFMA R29, R10, R11, R25 ;  /* 0x0000000b0a1d7223 */ /* 0x000fc60000000019 */
[----:B------:R-:W5:Y:S04]  /*05f0*/  LDG.E R11, desc[UR10][R2.64+0x14] ;  /* 0x0000140a020b7981 */ /* 0x000f68000c1e1900 */
[----:B------:R-:W5:Y:S04]  /*0600*/  LDG.E R26, desc[UR10][R4.64+0x14] ;  /* 0x0000140a041a7981 */ /* 0x000f68000c1e1900 */
[----:B------:R-:W5:Y:S04]  /*0610*/  LDG.E R10, desc[UR10][R2.64+0x18] ;  /* 0x0000180a020a7981 */ /* 0x000f68000c1e1900 */
[----:B------:R-:W5:Y:S01]  /*0620*/  LDG.E R25, desc[UR10][R2.64+0x1c] ;  /* 0x00001c0a02197981 */ /* 0x000f62000c1e1900 */
[----:B------:R-:W-:-:S04]  /*0630*/  IADD3 R6, PT, PT, R6, 0x10, RZ ;  /* 0x0000001006067810 */ /* 0x000fc80007ffe0ff */
[----:B------:R-:W-:Y:S02]  /*0640*/  ISETP.NE.AND P0, PT, R6, RZ, PT ;  /* 0x000000ff0600720c */ /* 0x000fe40003f05270 */
[----:B------:R-:W-:Y:S01]  /*0650*/  IADD3 R9, PT, PT, R9, 0x10, RZ ;  /* 0x0000001009097810 */ /* 0x000fe20007ffe0ff */
[----:B--2---:R-:W-:-:S04]  /*0660*/  FFMA R13, R12, R13, R29 ;  /* 0x0000000d0c0d7223 */ /* 0x004fc8000000001d */
[----:B---3--:R-:W-:-:S04]  /*0670*/  FFMA R13, R14, R15, R13 ;  /* 0x0000000f0e0d7223 */ /* 0x008fc8000000000d */
[----:B----4-:R-:W-:-:S04]  /*0680*/  FFMA R13, R16, R17, R13 ;  /* 0x00000011100d7223 */ /* 0x010fc8000000000d */
[----:B-----5:R-:W-:-:S04]  /*0690*/  FFMA R13, R20, R21, R13 ;  /* 0x00000015140d7223 */ /* 0x020fc8000000000d */
[----:B------:R-:W-:-:S04]  /*06a0*/  FFMA R13, R22, R23, R13 ;  /* 0x00000017160d7223 */ /* 0x000fc8000000000d */
[----:B------:R-:W-:-:S04]  /*06b0*/  FFMA R18, R18, R19, R13 ;  /* 0x0000001312127223 */ /* 0x000fc8000000000d */
[----:B------:R-:W-:-:S04]  /*06c0*/  FFMA R11, R11, R26, R18 ;  /* 0x0000001a0b0b7223 */ /* 0x000fc80000000012 */
[----:B------:R-:W-:-:S04]  /*06d0*/  FFMA R10, R10, R27, R11 ;  /* 0x0000001b0a0a7223 */ /* 0x000fc8000000000b */
[----:B------:R-:W-:Y:S01]  /*06e0*/  FFMA R12, R25, R28, R10 ;  /* 0x0000001c190c7223 */ /* 0x000fe2000000000a */
[----:B------:R-:W-:Y:S06]  /*06f0*/  @P0 BRA `(.L_x_2) ;  /* 0xfffffffc00180947 */ /* 0x000fec000383ffff */
.L_x_1:
[----:B------:R-:W-:Y:S05]  /*0700*/  @!P1 BRA `(.L_x_0) ;  /* 0x0000000400209947 */ /* 0x000fea0003800000 */
[----:B------:R-:W1:Y:S01]  /*0710*/  LDCU UR4, c[0x0][0x39c] ;  /* 0x00007380ff0477ac */ /* 0x000e620008000800 */
[----:B------:R-:W-:Y:S01]  /*0720*/  ISETP.GE.U32.AND P0, PT, R24, 0x8, PT ;  /* 0x000000081800780c */ /* 0x000fe20003f06070 */
[----:B-1----:R-:W-:-:S04]  /*0730*/  ULOP3.LUT UR5, UR4, 0x7, URZ, 0xc0, !UPT ;  /* 0x0000000704057892 */ /* 0x002fc8000f8ec0ff */
[----:B------:R-:W-:-:S08]  /*0740*/  UISETP.NE.AND UP0, UPT, UR5, URZ, UPT ;  /* 0x000000ff0500728c */ /* 0x000fd0000bf05270 */
[----:B------:R-:W-:Y:S05]  /*0750*/  @!P0 BRA `(.L_x_3) ;  /* 0x0000000000788947 */ /* 0x000fea0003800000 */
[----:B------:R-:W1:Y:S01]  /*0760*/  LDC.64 R2, c[0x0][0x388] ;  /* 0x0000e200ff027b82 */ /* 0x000e620000000a00 */
[----:B------:R-:W-:-:S07]  /*0770*/  IADD3 R9, PT, PT, R7, R8, RZ ;  /* 0x0000000807097210 */ /* 0x000fce0007ffe0ff */
[----:B------:R-:W2:Y:S01]  /*0780*/  LDC.64 R4, c[0x0][0x390] ;  /* 0x0000e400ff047b82 */ /* 0x000ea20000000a00 */
[----:B-1----:R-:W-:-:S05]  /*0790*/  IMAD.WIDE R2, R9, 0x4, R2 ;  /* 0x0000000409027825 */ /* 0x002fca00078e0202 */
[----:B0-----:R-:W3:Y:S01]  /*07a0*/  LDG.E R11, desc[UR10][R2.64] ;  /* 0x0000000a020b7981 */ /* 0x001ee2000c1e1900 */
[----:B--2---:R-:W-:-:S03]  /*07b0*/  IMAD.WIDE R4, R9, 0x4, R4 ;  /* 0x0000000409047825 */ /* 0x004fc600078e0204 */
[----:B------:R-:W2:Y:S04]  /*07c0*/  LDG.E R13, desc[UR10][R2.64+0x4] ;  /* 0x0000040a020d7981 */ /* 0x000ea8000c1e1900 */
[----:B------:R-:W3:Y:S04]  /*07d0*/  LDG.E R10, desc[UR10][R4.64] ;  /* 0x0000000a040a7981 */ /* 0x000ee8000c1e1900 */
[----:B------:R-:W2:Y:S04]  /*07e0*/  LDG.E R14, desc[UR10][R4.64+0x4] ;  /* 0x0000040a040e7981 */ /* 0x000ea8000c1e1900 */
        /* <DEDUP_REMOVED lines=12> */
[----:B------:R-:W-:Y:S01]  /*08b0*/  IADD3 R8, PT, PT, R8, 0x8, RZ ;  /* 0x0000000808087810 */ /* 0x000fe20007ffe0ff */
[----:B---3--:R-:W-:-:S04]  /*08c0*/  FFMA R10, R11, R10, R12 ;  /* 0x0000000a0b0a7223 */ /* 0x008fc8000000000c */
[----:B--2---:R-:W-:-:S04]  /*08d0*/  FFMA R10, R13, R14, R10 ;  /* 0x0000000e0d0a7223 */ /* 0x004fc8000000000a */
[----:B----4-:R-:W-:-:S04]  /*08e0*/  FFMA R10, R15, R16, R10 ;  /* 0x000000100f0a7223 */ /* 0x010fc8000000000a */
[----:B-----5:R-:W-:-:S04]  /*08f0*/  FFMA R10, R17, R18, R10 ;  /* 0x00000012110a7223 */ /* 0x020fc8000000000a */
[----:B------:R-:W-:-:S04]  /*0900*/  FFMA R10, R19, R20, R10 ;  /* 0x00000014130a7223 */ /* 0x000fc8000000000a */
[----:B------:R-:W-:-:S04]  /*0910*/  FFMA R21, R21, R22, R10 ;  /* 0x0000001615157223 */ /* 0x000fc8000000000a */
[----:B------:R-:W-:-:S04]  /*0920*/  FFMA R6, R6, R9, R21 ;  /* 0x0000000906067223 */ /* 0x000fc80000000015 */
[----:B------:R-:W-:-:S07]  /*0930*/  FFMA R12, R23, R24, R6 ;  /* 0x00000018170c7223 */ /* 0x000fce0000000006 */
.L_x_3:
[----:B------:R-:W-:Y:S05]  /*0940*/  BRA.U !UP0, `(.L_x_0) ;  /* 0x0000000108907547 */ /* 0x000fea000b800000 */
[----:B------:R-:W-:Y:S02]  /*0950*/  UISETP.GE.U32.AND UP0, UPT, UR5, 0x4, UPT ;  /* 0x000000040500788c */ /* 0x000fe4000bf06070 */
[----:B------:R-:W-:-:S04]  /*0960*/  ULOP3.LUT UR4, UR4, 0x3, URZ, 0xc0, !UPT ;  /* 0x0000000304047892 */ /* 0x000fc8000f8ec0ff */
[----:B------:R-:W-:-:S03]  /*0970*/  UISETP.NE.AND UP1, UPT, UR4, URZ, UPT ;  /* 0x000000ff0400728c */ /* 0x000fc6000bf25270 */
[----:B------:R-:W-:Y:S08]  /*0980*/  BRA.U !UP0, `(.L_x_4) ;  /* 0x0000000108487547 */ /* 0x000ff0000b800000 */
[----:B------:R-:W1:Y:S01]  /*0990*/  LDC.64 R2, c[0x0][0x388] ;  /* 0x0000e200ff027b82 */ /* 0x000e620000000a00 */
[----:B------:R-:W-:-:S07]  /*09a0*/  IADD3 R9, PT, PT, R7, R8, RZ ;  /* 0x0000000807097210 */ /* 0x000fce0007ffe0ff */
[----:B------:R-:W2:Y:S01]  /*09b0*/  LDC.64 R4, c[0x0][0x390] ;  /* 0x0000e400ff047b82 */ /* 0x000ea20000000a00 */
[----:B-1----:R-:W-:-:S05]  /*09c0*/  IMAD.WIDE R2, R9, 0x4, R2 ;  /* 0x0000000409027825 */ /* 0x002fca00078e0202 */
[----:B0-----:R-:W3:Y:S01]  /*09d0*/  LDG.E R11, desc[UR10][R2.64+0x4] ;  /* 0x0000040a020b7981 */ /* 0x001ee2000c1e1900 */
[----:B--2---:R-:W-:-:S03]  /*09e0*/  IMAD.WIDE R4, R9, 0x4, R4 ;  /* 0x0000000409047825 */ /* 0x004fc600078e0204 */
[----:B------:R-:W2:Y:S04]  /*09f0*/  LDG.E R13, desc[UR10][R2.64+0x8] ;  /* 0x0000080a020d7981 */ /* 0x000ea8000c1e1900 */
[----:B------:R-:W4:Y:S04]  /*0a00*/  LDG.E R9, desc[UR10][R2.64] ;  /* 0x0000000a02097981 */ /* 0x000f28000c1e1900 */
[----:B------:R-:W4:Y:S04]  /*0a10*/  LDG.E R6, desc[UR10][R4.64] ;  /* 0x0000000a04067981 */ /* 0x000f28000c1e1900 */
[----:B------:R-:W3:Y:S04]  /*0a20*/  LDG.E R10, desc[UR10][R4.64+0x4] ;  /* 0x0000040a040a7981 */ /* 0x000ee8000c1e1900 */
[----:B------:R-:W2:Y:S04]  /*0a30*/  LDG.E R14, desc[UR10][R4.64+0x8] ;  /* 0x0000080a040e7981 */ /* 0x000ea8000c1e1900 */
[----:B------:R-:W5:Y:S04]  /*0a40*/  LDG.E R15, desc[UR10][R2.64+0xc] ;  /* 0x00000c0a020f7981 */ /* 0x000f68000c1e1900 */
[----:B------:R-:W5:Y:S01]  /*0a50*/  LDG.E R16, desc[UR10][R4.64+0xc] ;  /* 0x00000c0a04107981 */ /* 0x000f62000c1e1900 */
[----:B------:R-:W-:Y:S01]  /*0a60*/  IADD3 R8, PT, PT, R8, 0x4, RZ ;  /* 0x0000000408087810 */ /* 0x000fe20007ffe0ff */
[----:B----4-:R-:W-:-:S04]  /*0a70*/  FFMA R6, R9, R6, R12 ;  /* 0x0000000609067223 */ /* 0x010fc8000000000c */
[----:B---3--:R-:W-:-:S04]  /*0a80*/  FFMA R6, R11, R10, R6 ;  /* 0x0000000a0b067223 */ /* 0x008fc80000000006 */
[----:B--2---:R-:W-:-:S04]  /*0a90*/  FFMA R6, R13, R14, R6 ;  /* 0x0000000e0d067223 */ /* 0x004fc80000000006 */
[----:B-----5:R-:W-:-:S07]  /*0aa0*/  FFMA R12, R15, R16, R6 ;  /* 0x000000100f0c7223 */ /* 0x020fce0000000006 */
.L_x_4:
[----:B------:R-:W-:Y:S05]  /*0ab0*/  BRA.U !UP1, `(.L_x_0) ;  /* 0x0000000109347547 */ /* 0x000fea000b800000 */
[----:B------:R-:W1:Y:S01]  /*0ac0*/  LDC.64 R10, c[0x0][0x390] ;  /* 0x0000e400ff0a7b82 */ /* 0x000e620000000a00 */
[----:B------:R-:W-:Y:S01]  /*0ad0*/  IADD3 R7, PT, PT, R7, R8, RZ ;  /* 0x0000000807077210 */ /* 0x000fe20007ffe0ff */
[----:B------:R-:W-:-:S06]  /*0ae0*/  UIADD3 UR4, UPT, UPT, -UR4, URZ, URZ ;  /* 0x000000ff04047290 */ /* 0x000fcc000fffe1ff */
[----:B------:R-:W2:Y:S06]  /*0af0*/  LDC.64 R14, c[0x0][0x388] ;  /* 0x0000e200ff0e7b82 */ /* 0x000eac0000000a00 */
.L_x_5:
[----:B-1----:R-:W-:-:S04]  /*0b00*/  IMAD.WIDE R2, R7, 0x4, R10 ;  /* 0x0000000407027825 */ /* 0x002fc800078e020a */
[C---:B--2---:R-:W-:Y:S02]  /*0b10*/  IMAD.WIDE R4, R7.reuse, 0x4, R14 ;  /* 0x0000000407047825 */ /* 0x044fe400078e020e */
[----:B0-----:R-:W2:Y:S04]  /*0b20*/  LDG.E R2, desc[UR10][R2.64] ;  /* 0x0000000a02027981 */ /* 0x001ea8000c1e1900 */
[----:B------:R-:W2:Y:S01]  /*0b30*/  LDG.E R5, desc[UR10][R4.64] ;  /* 0x0000000a04057981 */ /* 0x000ea2000c1e1900 */
[----:B------:R-:W-:Y:S01]  /*0b40*/  UIADD3 UR4, UPT, UPT, UR4, 0x1, URZ ;  /* 0x0000000104047890 */ /* 0x000fe2000fffe0ff */
[----:B------:R-:W-:-:S03]  /*0b50*/  IADD3 R7, PT, PT, R7, 0x1, RZ ;  /* 0x0000000107077810 */ /* 0x000fc60007ffe0ff */
[----:B------:R-:W-:Y:S01]  /*0b60*/  UISETP.NE.AND UP0, UPT, UR4, URZ, UPT ;  /* 0x000000ff0400728c */ /* 0x000fe2000bf05270 */
[----:B--2---:R-:W-:-:S08]  /*0b70*/  FFMA R12, R5, R2, R12 ;  /* 0x00000002050c7223 */ /* 0x004fd0000000000c */
[----:B------:R-:W-:Y:S05]  /*0b80*/  BRA.U UP0, `(.L_x_5) ;  /* 0xfffffffd00dc7547 */ /* 0x000fea000b83ffff */
.L_x_0:
[----:B------:R-:W1:Y:S02]  /*0b90*/  LDC R5, c[0x0][0x39c] ;  /* 0x0000e700ff057b82 */ /* 0x000e640000000800 */
[----:B-1----:R-:W-:-:S13]  /*0ba0*/  ISETP.GE.AND P0, PT, R5, 0x1, PT ;  /* 0x000000010500780c */ /* 0x002fda0003f06270 */
[----:B0-----:R-:W-:Y:S05]  /*0bb0*/  @!P0 EXIT ;  /* 0x000000000000894d */ /* 0x001fea0003800000 */
[C---:B------:R-:W-:Y:S01]  /*0bc0*/  ISETP.GE.U32.AND P0, PT, R5.reuse, 0x10, PT ;  /* 0x000000100500780c */ /* 0x040fe20003f06070 */
[----:B------:R-:W-:Y:S01]  /*0bd0*/  IMAD R3, R0, R5, RZ ;  /* 0x0000000500037224 */ /* 0x000fe200078e02ff */
[----:B------:R-:W-:Y:S01]  /*0be0*/  LOP3.LUT R16, R5, 0xf, RZ, 0xc0, !PT ;  /* 0x0000000f05107812 */ /* 0x000fe200078ec0ff */
[----:B------:R-:W-:-:S03]  /*0bf0*/  HFMA2 R0, -RZ, RZ, 0, 0 ;  /* 0x00000000ff007431 */ /* 0x000fc600000001ff */
[----:B------:R-:W-:-:S07]  /*0c00*/  ISETP.NE.AND P1, PT, R16, RZ, PT ;  /* 0x000000ff1000720c */ /* 0x000fce0003f25270 */
[----:B------:R-:W-:Y:S06]  /*0c10*/  @!P0 BRA `(.L_x_6) ;  /* 0x0000000400a08947 */ /* 0x000fec0003800000 */
[----:B------:R-:W0:Y:S01]  /*0c20*/  LDCU.128 UR4, c[0x0][0x380] ;  /* 0x00007000ff0477ac */ /* 0x000e220008000c00 */
[----:B------:R-:W-:Y:S02]  /*0c30*/  LOP3.LUT R0, R5, 0x7ffffff0, RZ, 0xc0, !PT ;  /* 0x7ffffff005007812 */ /* 0x000fe400078ec0ff */
[----:B------:R-:W-:Y:S01]  /*0c40*/  MOV R2, R3 ;  /* 0x0000000300027202 */ /* 0x000fe20000000f00 */
[----:B------:R-:W1:Y:S01]  /*0c50*/  LDCU.64 UR8, c[0x0][0x390] ;  /* 0x00007200ff0877ac */ /* 0x000e620008000a00 */
[----:B------:R-:W-:Y:S01]  /*0c60*/  IADD3 R4, PT, PT, -R0, RZ, RZ ;  /* 0x000000ff00047210 */ /* 0x000fe20007ffe1ff */
[----:B0-----:R-:W-:Y:S02]  /*0c70*/  UIADD3 UR6, UP2, UPT, UR6, 0x20, URZ ;  /* 0x0000002006067890 */ /* 0x001fe4000ff5e0ff */
[----:B------:R-:W-:Y:S02]  /*0c80*/  UIADD3 UR4, UP0, UPT, UR4, 0x20, URZ ;  /* 0x0000002004047890 */ /* 0x000fe4000ff1e0ff */
[----:B-1----:R-:W-:-:S02]  /*0c90*/  UIADD3 UR8, UP1, UPT, UR8, 0x20, URZ ;  /* 0x0000002008087890 */ /* 0x002fc4000ff3e0ff */
[----:B------:R-:W-:Y:S02]  /*0ca0*/  UIADD3.X UR7, UPT, UPT, URZ, UR7, URZ, UP2, !UPT ;  /* 0x00000007ff077290 */ /* 0x000fe400097fe4ff */
[----:B------:R-:W-:Y:S02]  /*0cb0*/  UIADD3.X UR5, UPT, UPT, URZ, UR5, URZ, UP0, !UPT ;  /* 0x00000005ff057290 */ /* 0x000fe400087fe4ff */
[----:B------:R-:W-:-:S12]  /*0cc0*/  UIADD3.X UR9, UPT, UPT, URZ, UR9, URZ, UP1, !UPT ;  /* 0x00000009ff097290 */ /* 0x000fd80008ffe4ff */
.L_x_7:
[----:B------:R-:W-:Y:S02]  /*0cd0*/  MOV R6, UR6 ;  /* 0x0000000600067c02 */ /* 0x000fe40008000f00 */
[----:B------:R-:W-:Y:S02]  /*0ce0*/  MOV R7, UR7 ;  /* 0x0000000700077c02 */ /* 0x000fe40008000f00 */
[----:B------:R-:W-:Y:S02]  /*0cf0*/  MOV R8, UR8 ;  /* 0x0000000800087c02 */ /* 0x000fe40008000f00 */
[----:B------:R-:W-:Y:S01]  /*0d00*/  MOV R9, UR9 ;  /* 0x0000000900097c02 */ /* 0x000fe20008000f00 */
[----:B------:R-:W-:-:S04]  /*0d10*/  IMAD.WIDE R6, R2, 0x4, R6 ;  /* 0x0000000402067825 */ /* 0x000fc800078e0206 */
[----:B------:R-:W-:Y:S01]  /*0d20*/  IMAD.WIDE R8, R2, 0x4, R8 ;  /* 0x0000000402087825 */ /* 0x000fe200078e0208 */
[----:B-1----:R-:W2:Y:S04]  /*0d30*/  LDG.E R15, desc[UR10][R6.64+-0x20] ;  /* 0xffffe00a060f7981 */ /* 0x002ea8000c1e1900 */
[----:B------:R-:W3:Y:S01]  /*0d40*/  LDG.E R13, desc[UR10][R8.64+-0x20] ;  /* 0xffffe00a080d7981 */ /* 0x000ee2000c1e1900 */
[----:B------:R-:W-:Y:S02]  /*0d50*/  MOV R10, UR4 ;  /* 0x00000004000a7c02 */ /* 0x000fe40008000f00 */
[----:B------:R-:W-:-:S03]  /*0d60*/  MOV R11, UR5 ;  /* 0x00000005000b7c02 */ /* 0x000fc60008000f00 */
[----:B------:R-:W-:-:S04]  /*0d70*/  IMAD.WIDE R10, R2, 0x4, R10 ;  /* 0x00000004020a7825 */ /* 0x000fc800078e020a */
[----:B--2---:R-:W-:-:S04]  /*0d80*/  FADD R14, R15, -R12 ;  /* 0x8000000c0f0e7221 */ /* 0x004fc80000000000 */
[----:B---3--:R-:W-:-:S05]  /*0d90*/  FMUL R13, R13, R14 ;  /* 0x0000000e0d0d7220 */ /* 0x008fca0000400000 */
[----:B------:R0:W-:Y:S04]  /*0da0*/  STG.E desc[UR10][R10.64+-0x20], R13 ;  /* 0xffffe00d0a007986 */ /* 0x0001e8000c10190a */
[----:B------:R-:W2:Y:S04]  /*0db0*/  LDG.E R15, desc[UR10][R6.64+-0x1c] ;  /* 0xffffe40a060f7981 */ /* 0x000ea8000c1e1900 */
[----:B------:R-:W3:Y:S01]  /*0dc0*/  LDG.E R14, desc[UR10][R8.64+-0x1c] ;  /* 0xffffe40a080e7981 */ /* 0x000ee2000c1e1900 */
        /* <DEDUP_REMOVED lines=8> */
[----:B------:R-:W3:Y:S04]  /*0e50*/  LDG.E R19, desc[UR10][R6.64+-0x14] ;  /* 0xffffec0a06137981 */ /* 0x000ee8000c1e1900 */
[----:B0-----:R-:W4:Y:S01]  /*0e60*/  LDG.E R13, desc[UR10][R8.64+-0x14] ;  /* 0xffffec0a080d7981 */ /* 0x001f22000c1e1900 */
[----:B---3--:R-:W-:-:S04]  /*0e70*/  FADD R14, R19, -R12 ;  /* 0x8000000c130e7221 */ /* 0x008fc80000000000 */
[----:B----4-:R-:W-:-:S05]  /*0e80*/  FMUL R13, R13, R14 ;  /* 0x0000000e0d0d7220 */ /* 0x010fca0000400000 */
[----:B------:R0:W-:Y:S04]  /*0e90*/  STG.E desc[UR10][R10.64+-0x14], R13 ;  /* 0xffffec0d0a007986 */ /* 0x0001e8000c10190a */
[----:B-1----:R-:W3:Y:S04]  /*0ea0*/  LDG.E R15, desc[UR10][R6.64+-0x10] ;  /* 0xfffff00a060f7981 */ /* 0x002ee8000c1e1900 */
[----:B------:R-:W4:Y:S01]  /*0eb0*/  LDG.E R14, desc[UR10][R8.64+-0x10] ;  /* 0xfffff00a080e7981 */ /* 0x000f22000c1e1900 */
[----:B---3--:R-:W-:-:S04]  /*0ec0*/  FADD R15, R15, -R12 ;  /* 0x8000000c0f0f7221 */ /* 0x008fc80000000000 */
[----:B----4-:R-:W-:-:S05]  /*0ed0*/  FMUL R15, R14, R15 ;  /* 0x0000000f0e0f7220 */ /* 0x010fca0000400000 */
[----:B------:R1:W-:Y:S04]  /*0ee0*/  STG.E desc[UR10][R10.64+-0x10], R15 ;  /* 0xfffff00f0a007986 */ /* 0x0003e8000c10190a */
[----:B--2---:R-:W2:Y:S04]  /*0ef0*/  LDG.E R17, desc[UR10][R6.64+-0xc] ;  /* 0xfffff40a06117981 */ /* 0x004ea8000c1e1900 */
        /* <DEDUP_REMOVED lines=49> */
[----:B------:R-:W2:Y:S04]  /*1210*/  LDG.E R19, desc[UR10][R6.64+0x1c] ;  /* 0x00001c0a06137981 */ /* 0x000ea8000c1e1900 */
[----:B0-----:R-:W3:Y:S01]  /*1220*/  LDG.E R13, desc[UR10][R8.64+0x1c] ;  /* 0x00001c0a080d7981 */ /* 0x001ee2000c1e1900 */
[----:B------:R-:W-:Y:S02]  /*1230*/  IADD3 R4, PT, PT, R4, 0x10, RZ ;  /* 0x0000001004047810 */ /* 0x000fe40007ffe0ff */
[----:B------:R-:W-:-:S02]  /*1240*/  IADD3 R2, PT, PT, R2, 0x10, RZ ;  /* 0x0000001002027810 */ /* 0x000fc40007ffe0ff */
[----:B------:R-:W-:Y:S01]  /*1250*/  ISETP.NE.AND P0, PT, R4, RZ, PT ;  /* 0x000000ff0400720c */ /* 0x000fe20003f05270 */
[----:B--2---:R-:W-:-:S04]  /*1260*/  FADD R14, R19, -R12 ;  /* 0x8000000c130e7221 */ /* 0x004fc80000000000 */
[----:B---3--:R-:W-:-:S05]  /*1270*/  FMUL R13, R13, R14 ;  /* 0x0000000e0d0d7220 */ /* 0x008fca0000400000 */
[----:B------:R1:W-:Y:S03]  /*1280*/  STG.E desc[UR10][R10.64+0x1c], R13 ;  /* 0x00001c0d0a007986 */ /* 0x0003e6000c10190a */
[----:B------:R-:W-:Y:S05]  /*1290*/  @P0 BRA `(.L_x_7) ;  /* 0xfffffff8008c0947 */ /* 0x000fea000383ffff */
.L_x_6:
[----:B------:R-:W-:Y:S05]  /*12a0*/  @!P1 EXIT ;  /* 0x000000000000994d */ /* 0x000fea0003800000 */
[----:B------:R-:W-:Y:S02]  /*12b0*/  ISETP.GE.U32.AND P0, PT, R16, 0x8, PT ;  /* 0x000000081000780c */ /* 0x000fe40003f06070 */
[----:B------:R-:W-:-:S04]  /*12c0*/  LOP3.LUT R4, R5, 0x7, RZ, 0xc0, !PT ;  /* 0x0000000705047812 */ /* 0x000fc800078ec0ff */
[----:B------:R-:W-:-:S07]  /*12d0*/  ISETP.NE.AND P1, PT, R4, RZ, PT ;  /* 0x000000ff0400720c */ /* 0x000fce0003f25270 */
[----:B------:R-:W-:Y:S06]  /*12e0*/  @!P0 BRA `(.L_x_8) ;  /* 0x0000000000c08947 */ /* 0x000fec0003800000 */
[----:B------:R-:W0:Y:S01]  /*12f0*/  LDC.64 R6, c[0x0][0x388] ;  /* 0x0000e200ff067b82 */ /* 0x000e220000000a00 */
[----:B-1----:R-:W-:-:S07]  /*1300*/  IADD3 R13, PT, PT, R3, R0, RZ ;  /* 0x00000000030d7210 */ /* 0x002fce0007ffe0ff */
[----:B------:R-:W1:Y:S08]  /*1310*/  LDC.64 R8, c[0x0][0x390] ;  /* 0x0000e400ff087b82 */ /* 0x000e700000000a00 */
[----:B------:R-:W2:Y:S01]  /*1320*/  LDC.64 R10, c[0x0][0x380] ;  /* 0x0000e000ff0a7b82 */ /* 0x000ea20000000a00 */
[----:B0-----:R-:W-:-:S05]  /*1330*/  IMAD.WIDE R6, R13, 0x4, R6 ;  /* 0x000000040d067825 */ /* 0x001fca00078e0206 */
[----:B------:R-:W3:Y:S01]  /*1340*/  LDG.E R15, desc[UR10][R6.64] ;  /* 0x0000000a060f7981 */ /* 0x000ee2000c1e1900 */
[----:B-1----:R-:W-:-:S05]  /*1350*/  IMAD.WIDE R8, R13, 0x4, R8 ;  /* 0x000000040d087825 */ /* 0x002fca00078e0208 */
[----:B------:R-:W4:Y:S01]  /*1360*/  LDG.E R2, desc[UR10][R8.64] ;  /* 0x0000000a08027981 */ /* 0x000f22000c1e1900 */
[----:B--2---:R-:W-:-:S04]  /*1370*/  IMAD.WIDE R10, R13, 0x4, R10 ;  /* 0x000000040d0a7825 */ /* 0x004fc800078e020a */
[----:B---3--:R-:W-:-:S04]  /*1380*/  FADD R15, R15, -R12 ;  /* 0x8000000c0f0f7221 */ /* 0x008fc80000000000 */
[----:B----4-:R-:W-:-:S05]  /*1390*/  FMUL R15, R2, R15 ;  /* 0x0000000f020f7220 */ /* 0x010fca0000400000 */
        /* <DEDUP_REMOVED lines=11> */
[----:B0-----:R-:W3:Y:S04]  /*1450*/  LDG.E R15, desc[UR10][R6.64+0xc] ;  /* 0x00000c0a060f7981 */ /* 0x001ee8000c1e1900 */
[----:B------:R-:W4:Y:S01]  /*1460*/  LDG.E R2, desc[UR10][R8.64+0xc] ;  /* 0x00000c0a08027981 */ /* 0x000f22000c1e1900 */
        /* <DEDUP_REMOVED lines=20> */
[----:B------:R-:W-:Y:S01]  /*15b0*/  IADD3 R0, PT, PT, R0, 0x8, RZ ;  /* 0x0000000800007810 */ /* 0x000fe20007ffe0ff */
[----:B---3--:R-:W-:-:S04]  /*15c0*/  FADD R13, R13, -R12 ;  /* 0x8000000c0d0d7221 */ /* 0x008fc80000000000 */
[----:B----4-:R-:W-:-:S05]  /*15d0*/  FMUL R13, R2, R13 ;  /* 0x0000000d020d7220 */ /* 0x010fca0000400000 */
[----:B------:R2:W-:Y:S02]  /*15e0*/  STG.E desc[UR10][R10.64+0x1c], R13 ;  /* 0x00001c0d0a007986 */ /* 0x0005e4000c10190a */
.L_x_8:
[----:B------:R-:W-:Y:S05]  /*15f0*/  @!P1 EXIT ;  /* 0x000000000000994d */ /* 0x000fea0003800000 */
[----:B------:R-:W-:Y:S02]  /*1600*/  ISETP.GE.U32.AND P0, PT, R4, 0x4, PT ;  /* 0x000000040400780c */ /* 0x000fe40003f06070 */
[----:B------:R-:W-:-:S04]  /*1610*/  LOP3.LUT R2, R5, 0x3, RZ, 0xc0, !PT ;  /* 0x0000000305027812 */ /* 0x000fc800078ec0ff */
[----:B------:R-:W-:-:S07]  /*1620*/  ISETP.NE.AND P1, PT, R2, RZ, PT ;  /* 0x000000ff0200720c */ /* 0x000fce0003f25270 */
[----:B------:R-:W-:Y:S06]  /*1630*/  @!P0 BRA `(.L_x_9) ;  /* 0x0000000000708947 */ /* 0x000fec0003800000 */
[----:B------:R-:W0:Y:S01]  /*1640*/  LDC.64 R4, c[0x0][0x388] ;  /* 0x0000e200ff047b82 */ /* 0x000e220000000a00 */
[----:B-12---:R-:W-:-:S07]  /*1650*/  IADD3 R13, PT, PT, R3, R0, RZ ;  /* 0x00000000030d7210 */ /* 0x006fce0007ffe0ff */
        /* <DEDUP_REMOVED lines=16> */
[----:B------:R-:W4:Y:S01]  /*1760*/  LDG.E R10, desc[UR10][R6.64+0x8] ;  /* 0x0000080a060a7981 */ /* 0x000f22000c1e1900 */
[----:B--2---:R-:W-:-:S04]  /*1770*/  FADD R15, R15, -R12 ;  /* 0x8000000c0f0f7221 */ /* 0x004fc80000000000 */
[----:B----4-:R-:W-:-:S05]  /*1780*/  FMUL R15, R10, R15 ;  /* 0x0000000f0a0f7220 */ /* 0x010fca0000400000 */
[----:B------:R3:W-:Y:S04]  /*1790*/  STG.E desc[UR10][R8.64+0x8], R15 ;  /* 0x0000080f08007986 */ /* 0x0007e8000c10190a */
[----:B0-----:R-:W2:Y:S04]  /*17a0*/  LDG.E R11, desc[UR10][R4.64+0xc] ;  /* 0x00000c0a040b7981 */ /* 0x001ea8000c1e1900 */
[----:B------:R-:W4:Y:S01]  /*17b0*/  LDG.E R10, desc[UR10][R6.64+0xc] ;  /* 0x00000c0a060a7981 */ /* 0x000f22000c1e1900 */
[----:B------:R-:W-:Y:S01]  /*17c0*/  IADD3 R0, PT, PT, R0, 0x4, RZ ;  /* 0x0000000400007810 */ /* 0x000fe20007ffe0ff */
[----:B--2---:R-:W-:-:S04]  /*17d0*/  FADD R11, R11, -R12 ;  /* 0x8000000c0b0b7221 */ /* 0x004fc80000000000 */
[----:B----4-:R-:W-:-:S05]  /*17e0*/  FMUL R11, R10, R11 ;  /* 0x0000000b0a0b7220 */ /* 0x010fca0000400000 */
[----:B------:R3:W-:Y:S02]  /*17f0*/  STG.E desc[UR10][R8.64+0xc], R11 ;  /* 0x00000c0b08007986 */ /* 0x0007e4000c10190a */
.L_x_9:
[----:B------:R-:W-:Y:S05]  /*1800*/  @!P1 EXIT ;  /* 0x000000000000994d */ /* 0x000fea0003800000 */
[----:B------:R-:W0:Y:S01]  /*1810*/  LDC.64 R4, c[0x0][0x390] ;  /* 0x0000e400ff047b82 */ /* 0x000e220000000a00 */
[----:B-123--:R-:W-:Y:S02]  /*1820*/  IADD3 R13, PT, PT, R3, R0, RZ ;  /* 0x00000000030d7210 */ /* 0x00efe40007ffe0ff */
[----:B------:R-:W-:-:S05]  /*1830*/  IADD3 R0, PT, PT, -R2, RZ, RZ ;  /* 0x000000ff02007210 */ /* 0x000fca0007ffe1ff */
[----:B------:R-:W1:Y:S08]  /*1840*/  LDC.64 R6, c[0x0][0x380] ;  /* 0x0000e000ff067b82 */ /* 0x000e700000000a00 */
[----:B------:R-:W2:Y:S02]  /*1850*/  LDC.64 R8, c[0x0][0x388] ;  /* 0x0000e200ff087b82 */ /* 0x000ea40000000a00 */
.L_x_10:
[----:B--2---:R-:W-:-:S04]  /*1860*/  IMAD.WIDE R10, R13, 0x4, R8 ;  /* 0x000000040d0a7825 */ /* 0x004fc800078e0208 */
[C---:B0-----:R-:W-:Y:S02]  /*1870*/  IMAD.WIDE R14, R13.reuse, 0x4, R4 ;  /* 0x000000040d0e7825 */ /* 0x041fe400078e0204 */
[----:B------:R-:W2:Y:S04]  /*1880*/  LDG.E R11, desc[UR10][R10.64] ;  /* 0x0000000a0a0b7981 */ /* 0x000ea8000c1e1900 */
[----:B---3--:R-:W3:Y:S01]  /*1890*/  LDG.E R14, desc[UR10][R14.64] ;  /* 0x0000000a0e0e7981 */ /* 0x008ee2000c1e1900 */
[----:B------:R-:W-:Y:S01]  /*18a0*/  IADD3 R0, PT, PT, R0, 0x1, RZ ;  /* 0x0000000100007810 */ /* 0x000fe20007ffe0ff */
[C---:B-1----:R-:W-:Y:S01]  /*18b0*/  IMAD.WIDE R2, R13.reuse, 0x4, R6 ;  /* 0x000000040d027825 */ /* 0x042fe200078e0206 */
[----:B------:R-:W-:Y:S02]  /*18c0*/  IADD3 R13, PT, PT, R13, 0x1, RZ ;  /* 0x000000010d0d7810 */ /* 0x000fe40007ffe0ff */
[----:B------:R-:W-:Y:S01]  /*18d0*/  ISETP.NE.AND P0, PT, R0, RZ, PT ;  /* 0x000000ff0000720c */ /* 0x000fe20003f05270 */
[----:B--2---:R-:W-:-:S04]  /*18e0*/  FADD R17, R11, -R12 ;  /* 0x8000000c0b117221 */ /* 0x004fc80000000000 */
[----:B---3--:R-:W-:-:S05]  /*18f0*/  FMUL R17, R14, R17 ;  /* 0x000000110e117220 */ /* 0x008fca0000400000 */
[----:B------:R3:W-:Y:S03]  /*1900*/  STG.E desc[UR10][R2.64], R17 ;  /* 0x0000001102007986 */ /* 0x0007e6000c10190a */
[----:B------:R-:W-:Y:S05]  /*1910*/  @P0 BRA `(.L_x_10) ;  /* 0xfffffffc00d00947 */ /* 0x000fea000383ffff */
[----:B------:R-:W-:Y:S05]  /*1920*/  EXIT ;  /* 0x000000000000794d */ /* 0x000fea0003800000 */
.L_x_11:
[----:B------:R-:W-:-:S00]  /*1930*/  BRA `(.L_x_11) ;  /* 0xfffffffc00fc7947 */ /* 0x000fc0000383ffff */
[----:B------:R-:W-:-:S00]  /*1940*/  NOP ;  /* 0x0000000000007918 */ /* 0x000fc00000000000 */
        /* <DEDUP_REMOVED lines=11> */
.L_x_38:


//--------------------- .text.softmax_forward     --------------------------
	.section	.text.softmax_forward,"ax",@progbits
	.align	128
        .global         softmax_forward
        .type           softmax_forward,@function
        .size           softmax_forward,(.L_x_37 - softmax_forward)
        .other          softmax_forward,@"STO_CUDA_ENTRY STV_DEFAULT"
softmax_forward:
.text.softmax_forward:
[----:B------:R-:W-:Y:S01]  /*0000*/  LDC R1, c[0x0][0x37c] ;  /* 0x0000df00ff017b82 */ /* 0x000fe20000000800 */
[----:B------:R-:W0:Y:S07]  /*0010*/  S2R R3, SR_TID.X ;  /* 0x0000000000037919 */ /* 0x000e2e0000002100 */
[----:B------:R-:W0:Y:S08]  /*0020*/  S2UR UR4, SR_CTAID.X ;  /* 0x00000000000479c3 */ /* 0x000e300000002500 */
[----:B------:R-:W0:Y:S08]  /*0030*/  LDC R2, c[0x0][0x360] ;  /* 0x0000d800ff027b82 */ /* 0x000e300000000800 */
[----:B------:R-:W1:Y:S01]  /*0040*/  LDC.64 R4, c[0x0][0x390] ;  /* 0x0000e400ff047b82 */ /* 0x000e620000000a00 */
[----:B0-----:R-:W-:-:S02]  /*0050*/  IMAD R2, R2, UR4, R3 ;  /* 0x0000000402027c24 */ /* 0x001fc4000f8e0203 */
[----:B-1----:R-:W-:-:S05]  /*0060*/  IMAD R3, R5, R4, RZ ;  /* 0x0000000405037224 */ /* 0x002fca00078e02ff */
[----:B------:R-:W-:-:S13]  /*0070*/  ISETP.GE.AND P0, PT, R2, R3, PT ;  /* 0x000000030200720c */ /* 0x000fda0003f06270 */
[----:B------:R-:W-:Y:S05]  /*0080*/  @P0 EXIT ;  /* 0x000000000000094d */ /* 0x000fea0003800000 */
[----:B------:R-:W-:Y:S01]  /*0090*/  IABS R3, R5 ;  /* 0x0000000500037213 */ /* 0x000fe20000000000 */
[----:B------:R-:W0:Y:S03]  /*00a0*/  LDCU.64 UR10, c[0x0][0x358] ;  /* 0x00006b00ff0a77ac */ /* 0x000e260008000a00 */
[----:B------:R-:W1:Y:S08]  /*00b0*/  I2F.RP R0, R3 ;  /* 0x0000000300007306 */ /* 0x000e700000209400 */
[----:B-1----:R-:W1:Y:S02]  /*00c0*/  MUFU.RCP R0, R0 ;  /* 0x0000000000007308 */ /* 0x002e640000001000 */
[----:B-1----:R-:W-:-:S06]  /*00d0*/  IADD3 R6, PT, PT, R0, 0xffffffe, RZ ;  /* 0x0ffffffe00067810 */ /* 0x002fcc0007ffe0ff */
[----:B------:R1:W2:Y:S02]  /*00e0*/  F2I.FTZ.U32.TRUNC.NTZ R7, R6 ;  /* 0x0000000600077305 */ /* 0x0002a4000021f000 */
[----:B-1----:R-:W-:Y:S01]  /*00f0*/  HFMA2 R6, -RZ, RZ, 0, 0 ;  /* 0x00000000ff067431 */ /* 0x002fe200000001ff */
[----:B--2---:R-:W-:-:S05]  /*0100*/  IADD3 R4, PT, PT, RZ, -R7, RZ ;  /* 0x80000007ff047210 */ /* 0x004fca0007ffe0ff */
[----:B------:R-:W-:Y:S01]  /*0110*/  IMAD R9, R4, R3, RZ ;  /* 0x0000000304097224 */ /* 0x000fe200078e02ff */
[----:B------:R-:W-:-:S03]  /*0120*/  IABS R4, R2 ;  /* 0x0000000200047213 */ /* 0x000fc60000000000 */
        /* <DEDUP_REMOVED lines=8> */
[----:B------:R-:W-:Y:S02]  /*01b0*/  LOP3.LUT R0, R2, R5, RZ, 0x3c, !PT ;  /* 0x0000000502007212 */ /* 0x000fe400078e3cff */
[----:B------:R-:W-:Y:S02]  /*01c0*/  ISETP.NE.AND P2, PT, R5, RZ, PT ;  /* 0x000000ff0500720c */ /* 0x000fe40003f45270 */
[----:B------:R-:W-:-:S02]  /*01d0*/  ISETP.GE.AND P1, PT, R0, RZ, PT ;  /* 0x000000ff0000720c */ /* 0x000fc40003f26270 */
[----:B------:R-:W-:-:S05]  /*01e0*/  MOV R0, 0xff7fffff ;  /* 0xff7fffff00007802 */ /* 0x000fca0000000f00 */
[----:B------:R-:W-:Y:S02]  /*01f0*/  @P0 IADD3 R6, PT, PT, R6, 0x1, RZ ;  /* 0x0000000106060810 */ /* 0x000fe40007ffe0ff */
[----:B------:R-:W-:-:S04]  /*0200*/  ISETP.GE.AND P0, PT, R5, 0x1, PT ;  /* 0x000000010500780c */ /* 0x000fc80003f06270 */
[----:B------:R-:W-:Y:S02]  /*0210*/  @!P1 IADD3 R6, PT, PT, -R6, RZ, RZ ;  /* 0x000000ff06069210 */ /* 0x000fe40007ffe1ff */
[----:B------:R-:W-:-:S07]  /*0220*/  @!P2 LOP3.LUT R6, RZ, R5, RZ, 0x33, !PT ;  /* 0x00000005ff06a212 */ /* 0x000fce00078e33ff */
[----:B0-----:R-:W-:Y:S05]  /*0230*/  @!P0 BRA `(.L_x_12) ;  /* 0x0000000400748947 */ /* 0x001fea0003800000 */
[C---:B------:R-:W-:Y:S01]  /*0240*/  ISETP.GE.U32.AND P0, PT, R5.reuse, 0x10, PT ;  /* 0x000000100500780c */ /* 0x040fe20003f06070 */
[----:B------:R-:W-:Y:S01]  /*0250*/  IMAD R8, R6, R5, RZ ;  /* 0x0000000506087224 */ /* 0x000fe200078e02ff */
[----:B------:R-:W-:Y:S02]  /*0260*/  LOP3.LUT R24, R5, 0xf, RZ, 0xc0, !PT ;  /* 0x0000000f05187812 */ /* 0x000fe400078ec0ff */
[----:B------:R-:W-:Y:S02]  /*0270*/  MOV R0, 0xff7fffff ;  /* 0xff7fffff00007802 */ /* 0x000fe40000000f00 */
[----:B------:R-:W-:Y:S02]  /*0280*/  ISETP.NE.AND P1, PT, R24, RZ, PT ;  /* 0x000000ff1800720c */ /* 0x000fe40003f25270 */
[----:B------:R-:W-:-:S05]  /*0290*/  MOV R3, RZ ;  /* 0x000000ff00037202 */ /* 0x000fca0000000f00 */
[----:B------:R-:W-:Y:S06]  /*02a0*/  @!P0 BRA `(.L_x_13) ;  /* 0x0000000000988947 */ /* 0x000fec0003800000 */
[----:B------:R-:W0:Y:S01]  /*02b0*/  LDCU.64 UR4, c[0x0][0x388] ;  /* 0x00007100ff0477ac */ /* 0x000e220008000a00 */
[----:B------:R-:W-:Y:S02]  /*02c0*/  LOP3.LUT R3, R5, 0x7ffffff0, RZ, 0xc0, !PT ;  /* 0x7ffffff005037812 */ /* 0x000fe400078ec0ff */
[----:B------:R-:W-:Y:S02]  /*02d0*/  MOV R0, 0xff7fffff ;  /* 0xff7fffff00007802 */ /* 0x000fe40000000f00 */
[----:B------:R-:W-:Y:S02]  /*02e0*/  MOV R7, R8 ;  /* 0x0000000800077202 */ /* 0x000fe40000000f00 */
[----:B------:R-:W-:Y:S01]  /*02f0*/  IADD3 R9, PT, PT, -R3, RZ, RZ ;  /* 0x000000ff03097210 */ /* 0x000fe20007ffe1ff */
[----:B0-----:R-:W-:-:S04]  /*0300*/  UIADD3 UR4, UP0, UPT, UR4, 0x20, URZ ;  /* 0x0000002004047890 */ /* 0x001fc8000ff1e0ff */
[----:B------:R-:W-:-:S12]  /*0310*/  UIADD3.X UR5, UPT, UPT, URZ, UR5, URZ, UP0, !UPT ;  /* 0x00000005ff057290 */ /* 0x000fd800087fe4ff */
.L_x_14:
[----:B------:R-:W-:Y:S02]  /*0320*/  MOV R4, UR4 ;  /* 0x0000000400047c02 */ /* 0x000fe40008000f00 */
[----:B------:R-:W-:-:S03]  /*0330*/  MOV R5, UR5 ;  /* 0x0000000500057c02 */ /* 0x000fc60008000f00 */
[----:B------:R-:W-:-:S05]  /*0340*/  IMAD.WIDE R4, R7, 0x4, R4 ;  /* 0x0000000407047825 */ /* 0x000fca00078e0204 */
[----:B------:R-:W2:Y:S04]  /*0350*/  LDG.E R19, desc[UR10][R4.64+-0x20] ;  /* 0xffffe00a04137981 */ /* 0x000ea8000c1e1900 */
        /* <DEDUP_REMOVED lines=15> */
[----:B------:R-:W-:-:S02]  /*0450*/  IADD3 R9, PT, PT, R9, 0x10, RZ ;  /* 0x0000001009097810 */ /* 0x000fc40007ffe0ff */
[----:B------:R-:W-:Y:S02]  /*0460*/  IADD3 R7, PT, PT, R7, 0x10, RZ ;  /* 0x0000001007077810 */ /* 0x000fe40007ffe0ff */
[----:B------:R-:W-:Y:S02]  /*0470*/  ISETP.NE.AND P0, PT, R9, RZ, PT ;  /* 0x000000ff0900720c */ /* 0x000fe40003f05270 */
[----:B--2---:R-:W-:-:S04]  /*0480*/  FMNMX3 R18, R0, R19, R18, !PT ;  /* 0x0000001300127276 */ /* 0x004fc80007800012 */
[----:B---3--:R-:W-:-:S04]  /*0490*/  FMNMX3 R18, R18, R21, R20, !PT ;  /* 0x0000001512127276 */ /* 0x008fc80007800014 */
[----:B----4-:R-:W-:-:S04]  /*04a0*/  FMNMX3 R18, R18, R23, R22, !PT ;  /* 0x0000001712127276 */ /* 0x010fc80007800016 */
[----:B-----5:R-:W-:-:S04]  /*04b0*/  FMNMX3 R18, R18, R25, R26, !PT ;  /* 0x0000001912127276 */ /* 0x020fc8000780001a */
[----:B------:R-:W-:-:S04]  /*04c0*/  FMNMX3 R14, R18, R14, R17, !PT ;  /* 0x0000000e120e7276 */ /* 0x000fc80007800011 */
[----:B------:R-:W-:-:S04]  /*04d0*/  FMNMX3 R10, R14, R15, R10, !PT ;  /* 0x0000000f0e0a7276 */ /* 0x000fc8000780000a */
[----:B------:R-:W-:-:S04]  /*04e0*/  FMNMX3 R10, R10, R13, R12, !PT ;  /* 0x0000000d0a0a7276 */ /* 0x000fc8000780000c */
[----:B------:R-:W-:Y:S01]  /*04f0*/  FMNMX3 R0, R10, R11, R16, !PT ;  /* 0x0000000b0a007276 */ /* 0x000fe20007800010 */
[----:B------:R-:W-:Y:S06]  /*0500*/  @P0 BRA `(.L_x_14) ;  /* 0xfffffffc00840947 */ /* 0x000fec000383ffff */
.L_x_13:
[----:B------:R-:W-:Y:S05]  /*0510*/  @!P1 BRA `(.L_x_12) ;  /* 0x0000000000bc9947 */ /* 0x000fea0003800000 */
[----:B------:R-:W0:Y:S01]  /*0520*/  LDCU UR4, c[0x0][0x394] ;  /* 0x00007280ff0477ac */ /* 0x000e220008000800 */
[----:B------:R-:W-:Y:S01]  /*0530*/  ISETP.GE.U32.AND P0, PT, R24, 0x8, PT ;  /* 0x000000081800780c */ /* 0x000fe20003f06070 */
[----:B0-----:R-:W-:-:S04]  /*0540*/  ULOP3.LUT UR5, UR4, 0x7, URZ, 0xc0, !UPT ;  /* 0x0000000704057892 */ /* 0x001fc8000f8ec0ff */
[----:B------:R-:W-:-:S08]  /*0550*/  UISETP.NE.AND UP0, UPT, UR5, URZ, UPT ;  /* 0x000000ff0500728c */ /* 0x000fd0000bf05270 */
[----:B------:R-:W-:Y:S05]  /*0560*/  @!P0 BRA `(.L_x_15) ;  /* 0x0000000000408947 */ /* 0x000fea0003800000 */
[----:B------:R-:W0:Y:S01]  /*0570*/  LDC.64 R4, c[0x0][0x388] ;  /* 0x0000e200ff047b82 */ /* 0x000e220000000a00 */
[----:B------:R-:W-:-:S04]  /*0580*/  IMAD.IADD R7, R8, 0x1, R3 ;  /* 0x0000000108077824 */ /* 0x000fc800078e0203 */
[----:B0-----:R-:W-:-:S05]  /*0590*/  IMAD.WIDE R4, R7, 0x4, R4 ;  /* 0x0000000407047825 */ /* 0x001fca00078e0204 */
[----:B------:R-:W2:Y:S04]  /*05a0*/  LDG.E R7, desc[UR10][R4.64] ;  /* 0x0000000a04077981 */ /* 0x000ea8000c1e1900 */
[----:B------:R-:W2:Y:S04]  /*05b0*/  LDG.E R9, desc[UR10][R4.64+0x4] ;  /* 0x0000040a04097981 */ /* 0x000ea8000c1e1900 */
[----:B------:R-:W3:Y:S04]  /*05c0*/  LDG.E R10, desc[UR10][R4.64+0x8] ;  /* 0x0000080a040a7981 */ /* 0x000ee8000c1e1900 */
[----:B------:R-:W3:Y:S04]  /*05d0*/  LDG.E R11, desc[UR10][R4.64+0xc] ;  /* 0x00000c0a040b7981 */ /* 0x000ee8000c1e1900 */
[----:B------:R-:W4:Y:S04]  /*05e0*/  LDG.E R12, desc[UR10][R4.64+0x10] ;  /* 0x0000100a040c7981 */ /* 0x000f28000c1e1900 */
[----:B------:R-:W4:Y:S04]  /*05f0*/  LDG.E R13, desc[UR10][R4.64+0x14] ;  /* 0x0000140a040d7981 */ /* 0x000f28000c1e1900 */
[----:B------:R-:W5:Y:S04]  /*0600*/  LDG.E R14, desc[UR10][R4.64+0x18] ;  /* 0x0000180a040e7981 */ /* 0x000f68000c1e1900 */
[----:B------:R-:W5:Y:S01]  /*0610*/  LDG.E R15, desc[UR10][R4.64+0x1c] ;  /* 0x00001c0a040f7981 */ /* 0x000f62000c1e1900 */
[----:B------:R-:W-:-:S02]  /*0620*/  IADD3 R3, PT, PT, R3, 0x8, RZ ;  /* 0x0000000803037810 */ /* 0x000fc40007ffe0ff */
[----:B--2---:R-:W-:-:S04]  /*0630*/  FMNMX3 R7, R0, R7, R9, !PT ;  /* 0x0000000700077276 */ /* 0x004fc80007800009 */
[----:B---3--:R-:W-:-:S04]  /*0640*/  FMNMX3 R7, R7, R10, R11, !PT ;  /* 0x0000000a07077276 */ /* 0x008fc8000780000b */
[----:B----4-:R-:W-:-:S04]  /*0650*/  FMNMX3 R7, R7, R12, R13, !PT ;  /* 0x0000000c07077276 */ /* 0x010fc8000780000d */
[----:B-----5:R-:W-:-:S07]  /*0660*/  FMNMX3 R0, R7, R14, R15, !PT ;  /* 0x0000000e07007276 */ /* 0x020fce000780000f */
.L_x_15:
[----:B------:R-:W-:Y:S05]  /*0670*/  BRA.U !UP0, `(.L_x_12) ;  /* 0x0000000108647547 */ /* 0x000fea000b800000 */
[----:B------:R-:W-:Y:S02]  /*0680*/  UISETP.GE.U32.AND UP0, UPT, UR5, 0x4, UPT ;  /* 0x000000040500788c */ /* 0x000fe4000bf06070 */
[----:B------:R-:W-:-:S04]  /*0690*/  ULOP3.LUT UR4, UR4, 0x3, URZ, 0xc0, !UPT ;  /* 0x0000000304047892 */ /* 0x000fc8000f8ec0ff */
[----:B------:R-:W-:-:S03]  /*06a0*/  UISETP.NE.AND UP1, UPT, UR4, URZ, UPT ;  /* 0x000000ff0400728c */ /* 0x000fc6000bf25270 */
[----:B------:R-:W-:Y:S08]  /*06b0*/  BRA.U !UP0, `(.L_x_16) ;  /* 0x0000000108287547 */ /* 0x000ff0000b800000 */
[----:B------:R-:W0:Y:S01]  /*06c0*/  LDC.64 R4, c[0x0][0x388] ;  /* 0x0000e200ff047b82 */ /* 0x000e220000000a00 */
[----:B------:R-:W-:-:S05]  /*06d0*/  IADD3 R7, PT, PT, R8, R3, RZ ;  /* 0x0000000308077210 */ /* 0x000fca0007ffe0ff */
[----:B0-----:R-:W-:-:S05]  /*06e0*/  IMAD.WIDE R4, R7, 0x4, R4 ;  /* 0x0000000407047825 */ /* 0x001fca00078e0204 */
[----:B------:R-:W2:Y:S04]  /*06f0*/  LDG.E R7, desc[UR10][R4.64] ;  /* 0x0000000a04077981 */ /* 0x000ea8000c1e1900 */
[----:B------:R-:W2:Y:S04]  /*0700*/  LDG.E R9, desc[UR10][R4.64+0x4] ;  /* 0x0000040a04097981 */ /* 0x000ea8000c1e1900 */
[----:B------:R-:W3:Y:S04]  /*0710*/  LDG.E R11, desc[UR10][R4.64+0x8] ;  /* 0x0000080a040b7981 */ /* 0x000ee8000c1e1900 */
[----:B------:R-:W3:Y:S01]  /*0720*/  LDG.E R10, desc[UR10][R4.64+0xc] ;  /* 0x00000c0a040a7981 */ /* 0x000ee2000c1e1900 */
[----:B------:R-:W-:-:S02]  /*0730*/  IADD3 R3, PT, PT, R3, 0x4, RZ ;  /* 0x0000000403037810 */ /* 0x000fc40007ffe0ff */
[----:B--2---:R-:W-:-:S04]  /*0740*/  FMNMX3 R0, R0, R7, R9, !PT ;  /* 0x0000000700007276 */ /* 0x004fc80007800009 */
[----:B---3--:R-:W-:-:S07]  /*0750*/  FMNMX3 R0, R0, R11, R10, !PT ;  /* 0x0000000b00007276 */ /* 0x008fce000780000a */
.L_x_16:
[----:B------:R-:W-:Y:S05]  /*0760*/  BRA.U !UP1, `(.L_x_12) ;  /* 0x0000000109287547 */ /* 0x000fea000b800000 */
[----:B------:R-:W0:Y:S01]  /*0770*/  LDC.64 R10, c[0x0][0x388] ;  /* 0x0000e200ff0a7b82 */ /* 0x000e220000000a00 */
[----:B------:R-:W-:Y:S01]  /*0780*/  IADD3 R3, PT, PT, R8, R3, RZ ;  /* 0x0000000308037210 */ /* 0x000fe20007ffe0ff */
[----:B------:R-:W-:-:S12]  /*0790*/  UIADD3 UR4, UPT, UPT, -UR4, URZ, URZ ;  /* 0x000000ff04047290 */ /* 0x000fd8000fffe1ff */
.L_x_17:
[----:B0-----:R-:W-:-:S06]  /*07a0*/  IMAD.WIDE R4, R3, 0x4, R10 ;  /* 0x0000000403047825 */ /* 0x001fcc00078e020a */
[----:B------:R-:W2:Y:S01]  /*07b0*/  LDG.E R5, desc[UR10][R4.64] ;  /* 0x0000000a04057981 */ /* 0x000ea2000c1e1900 */
[----:B------:R-:W-:Y:S01]  /*07c0*/  UIADD3 UR4, UPT, UPT, UR4, 0x1, URZ ;  /* 0x0000000104047890 */ /* 0x000fe2000fffe0ff */
[----:B------:R-:W-:-:S03]  /*07d0*/  IADD3 R3, PT, PT, R3, 0x1, RZ ;  /* 0x0000000103037810 */ /* 0x000fc60007ffe0ff */
[----:B------:R-:W-:Y:S01]  /*07e0*/  UISETP.NE.AND UP0, UPT, UR4, URZ, UPT ;  /* 0x000000ff0400728c */ /* 0x000fe2000bf05270 */
[----:B--2---:R-:W-:-:S08]  /*07f0*/  FMNMX R0, R5, R0, !PT ;  /* 0x0000000005007209 */ /* 0x004fd00007800000 */
[----:B------:R-:W-:Y:S05]  /*0800*/  BRA.U UP0, `(.L_x_17) ;  /* 0xfffffffd00e47547 */ /* 0x000fea000b83ffff */
.L_x_12:
[----:B------:R-:W0:Y:S01]  /*0810*/  LDCU UR7, c[0x0][0x394] ;  /* 0x00007280ff0777ac */ /* 0x000e220008000800 */
[----:B------:R-:W-:Y:S01]  /*0820*/  MOV R3, RZ ;  /* 0x000000ff00037202 */ /* 0x000fe20000000f00 */
[----:B0-----:R-:W-:-:S09]  /*0830*/  UISETP.GE.AND UP0, UPT, UR7, 0x1, UPT ;  /* 0x000000010700788c */ /* 0x001fd2000bf06270 */
[----:B------:R-:W-:Y:S05]  /*0840*/  BRA.U !UP0, `(.L_x_18) ;  /* 0x0000000d08247547 */ /* 0x000fea000b800000 */
[----:B------:R-:W-:Y:S01]  /*0850*/  UISETP.GE.U32.AND UP1, UPT, UR7, 0x8, UPT ;  /* 0x000000080700788c */ /* 0x000fe2000bf26070 */
[----:B------:R-:W-:Y:S01]  /*0860*/  HFMA2 R3, -RZ, RZ, 0, 0 ;  /* 0x00000000ff037431 */ /* 0x000fe200000001ff */
[----:B------:R-:W-:Y:S02]  /*0870*/  ULOP3.LUT UR12, UR7, 0x7, URZ, 0xc0, !UPT ;  /* 0x00000007070c7892 */ /* 0x000fe4000f8ec0ff */
[----:B------:R-:W-:Y:S01]  /*0880*/  IMAD R4, R6, UR7, RZ ;  /* 0x0000000706047c24 */ /* 0x000fe2000f8e02ff */
[----:B------:R-:W-:Y:S01]  /*0890*/  UMOV UR4, URZ ;  /* 0x000000ff00047c82 */ /* 0x000fe20008000000 */
[----:B------:R-:W-:-:S03]  /*08a0*/  UISETP.NE.AND UP0, UPT, UR12, URZ, UPT ;  /* 0x000000ff0c00728c */ /* 0x000fc6000bf05270 */
[----:B------:R-:W-:Y:S08]  /*08b0*/  BRA.U !UP1, `(.L_x_19) ;  /* 0x0000000509807547 */ /* 0x000ff0000b800000 */
[----:B------:R-:W0:Y:S01]  /*08c0*/  LDCU.64 UR8, c[0x0][0x388] ;  /* 0x00007100ff0877ac */ /* 0x000e220008000a00 */
[----:B------:R-:W-:Y:S02]  /*08d0*/  MOV R3, RZ ;  /* 0x000000ff00037202 */ /* 0x000fe40000000f00 */
[----:B------:R-:W-:Y:S01]  /*08e0*/  MOV R5, R4 ;  /* 0x0000000400057202 */ /* 0x000fe20000000f00 */
[----:B------:R-:W-:Y:S02]  /*08f0*/  ULOP3.LUT UR4, UR7, 0x7ffffff8, URZ, 0xc0, !UPT ;  /* 0x7ffffff807047892 */ /* 0x000fe4000f8ec0ff */
[----:B0-----:R-:W-:Y:S02]  /*0900*/  UIADD3 UR5, UP1, UPT, UR8, 0x10, URZ ;  /* 0x0000001008057890 */ /* 0x001fe4000ff3e0ff */
[----:B------:R-:W-:Y:S02]  /*0910*/  UIADD3 UR8, UPT, UPT, -UR4, URZ, URZ ;  /* 0x000000ff04087290 */ /* 0x000fe4000fffe1ff */
[----:B------:R-:W-:-:S12]  /*0920*/  UIADD3.X UR6, UPT, UPT, URZ, UR9, URZ, UP1, !UPT ;  /* 0x00000009ff067290 */ /* 0x000fd80008ffe4ff */
.L_x_20:
[----:B------:R-:W-:Y:S02]  /*0930*/  MOV R22, UR5 ;  /* 0x0000000500167c02 */ /* 0x000fe40008000f00 */
[----:B------:R-:W-:-:S03]  /*0940*/  MOV R23, UR6 ;  /* 0x0000000600177c02 */ /* 0x000fc60008000f00 */
[----:B------:R-:W-:-:S05]  /*0950*/  IMAD.WIDE R22, R5, 0x4, R22 ;  /* 0x0000000405167825 */ /* 0x000fca00078e0216 */
[----:B------:R-:W2:Y:S04]  /*0960*/  LDG.E R7, desc[UR10][R22.64+-0x10] ;  /* 0xfffff00a16077981 */ /* 0x000ea8000c1e1900 */
[----:B------:R-:W3:Y:S04]  /*0970*/  LDG.E R13, desc[UR10][R22.64+-0xc] ;  /* 0xfffff40a160d7981 */ /* 0x000ee8000c1e1900 */
[----:B------:R-:W4:Y:S04]  /*0980*/  LDG.E R21, desc[UR10][R22.64+-0x8] ;  /* 0xfffff80a16157981 */ /* 0x000f28000c1e1900 */
[----:B------:R-:W5:Y:S04]  /*0990*/  LDG.E R27, desc[UR10][R22.64+-0x4] ;  /* 0xfffffc0a161b7981 */ /* 0x000f68000c1e1900 */
[----:B------:R-:W5:Y:S04]  /*09a0*/  LDG.E R11, desc[UR10][R22.64] ;  /* 0x0000000a160b7981 */ /* 0x000f68000c1e1900 */
[----:B------:R-:W5:Y:S04]  /*09b0*/  LDG.E R19, desc[UR10][R22.64+0x4] ;  /* 0x0000040a16137981 */ /* 0x000f68000c1e1900 */
[----:B------:R-:W5:Y:S04]  /*09c0*/  LDG.E R17, desc[UR10][R22.64+0x8] ;  /* 0x0000080a16117981 */ /* 0x000f68000c1e1900 */
[----:B------:R5:W5:Y:S01]  /*09d0*/  LDG.E R15, desc[UR10][R22.64+0xc] ;  /* 0x00000c0a160f7981 */ /* 0x000b62000c1e1900 */
[----:B------:R-:W-:Y:S01]  /*09e0*/  HFMA2 R10, -RZ, RZ, 3.7421875, 0 ;  /* 0x437c0000ff0a7431 */ /* 0x000fe200000001ff */
[----:B------:R-:W-:Y:S01]  /*09f0*/  MOV R8, 0x3bbb989d ;  /* 0x3bbb989d00087802 */ /* 0x000fe20000000f00 */
[----:B------:R-:W-:Y:S01]  /*0a00*/  UIADD3 UR8, UPT, UPT, UR8, 0x8, URZ ;  /* 0x0000000808087890 */ /* 0x000fe2000fffe0ff */
[----:B------:R-:W-:-:S03]  /*0a10*/  IADD3 R5, PT, PT, R5, 0x8, RZ ;  /* 0x0000000805057810 */ /* 0x000fc60007ffe0ff */
[----:B------:R-:W-:Y:S01]  /*0a20*/  UISETP.NE.AND UP1, UPT, UR8, URZ, UPT ;  /* 0x000000ff0800728c */ /* 0x000fe2000bf25270 */
[----:B--2---:R-:W-:-:S04]  /*0a30*/  FADD R7, R7, -R0 ;  /* 0x8000000007077221 */ /* 0x004fc80000000000 */
[----:B------:R-:W-:Y:S01]  /*0a40*/  FFMA.SAT R9, R7, R8, 0.5 ;  /* 0x3f00000007097423 */ /* 0x000fe20000002008 */
[----:B---3--:R-:W-:-:S03]  /*0a50*/  FADD R13, R13, -R0 ;  /* 0x800000000d0d7221 */ /* 0x008fc60000000000 */
[----:B------:R-:W-:Y:S01]  /*0a60*/  FFMA.RM R9, R9, R10, 12582913 ;  /* 0x4b40000109097423 */ /* 0x000fe2000000400a */
[----:B------:R-:W-:Y:S01]  /*0a70*/  FFMA.SAT R25, R13, R8, 0.5 ;  /* 0x3f0000000d197423 */ /* 0x000fe20000002008 */
[--C-:B----4-:R-:W-:Y:S02]  /*0a80*/  FADD R21, R21, -R0.reuse ;  /* 0x8000000015157221 */ /* 0x110fe40000000000 */
[----:B------:R-:W-:Y:S01]  /*0a90*/  FADD R12, R9, -12583039 ;  /* 0xcb40007f090c7421 */ /* 0x000fe20000000000 */
[----:B-----5:R-:W-:Y:S01]  /*0aa0*/  FADD R23, R27, -R0 ;  /* 0x800000001b177221 */ /* 0x020fe20000000000 */
[----:B------:R-:W-:Y:S01]  /*0ab0*/  FFMA.RM R6, R25, R10, 12582913 ;  /* 0x4b40000119067423 */ /* 0x000fe2000000400a */
[-C--:B------:R-:W-:Y:S01]  /*0ac0*/  FFMA.SAT R25, R21, R8.reuse, 0.5 ;  /* 0x3f00000015197423 */ /* 0x080fe20000002008 */
[----:B------:R-:W-:Y:S01]  /*0ad0*/  FFMA R12, R7, 1.4426950216293334961, -R12 ;  /* 0x3fb8aa3b070c7823 */ /* 0x000fe2000000080c */
[----:B------:R-:W-:Y:S01]  /*0ae0*/  FFMA.SAT R27, R23, R8, 0.5 ;  /* 0x3f000000171b7423 */ /* 0x000fe20000002008 */
[----:B------:R-:W-:-:S02]  /*0af0*/  FADD R14, R6, -12583039 ;  /* 0xcb40007f060e7421 */ /* 0x000fc40000000000 */
[----:B------:R-:W-:Y:S01]  /*0b00*/  FFMA R12, R7, 1.925963033500011079e-08, R12 ;  /* 0x32a57060070c7823 */ /* 0x000fe2000000000c */
[-C--:B------:R-:W-:Y:S01]  /*0b10*/  FFMA.RM R7, R25, R10.reuse, 12582913 ;  /* 0x4b40000119077423 */ /* 0x080fe2000000400a */
[----:B------:R-:W-:Y:S01]  /*0b20*/  FADD R25, R11, -R0 ;  /* 0x800000000b197221 */ /* 0x000fe20000000000 */
[----:B------:R-:W-:Y:S01]  /*0b30*/  FFMA.RM R11, R27, R10, 12582913 ;  /* 0x4b4000011b0b7423 */ /* 0x000fe2000000400a */
[----:B------:R-:W-:Y:S01]  /*0b40*/  FFMA R14, R13, 1.4426950216293334961, -R14 ;  /* 0x3fb8aa3b0d0e7823 */ /* 0x000fe2000000080e */
[----:B------:R-:W-:Y:S01]  /*0b50*/  FADD R16, R7, -12583039 ;  /* 0xcb40007f07107421 */ /* 0x000fe20000000000 */
[----:B------:R-:W-:Y:S01]  /*0b60*/  FFMA.SAT R29, R25, R8, 0.5 ;  /* 0x3f000000191d7423 */ /* 0x000fe20000002008 */
[----:B------:R-:W-:Y:S01]  /*0b70*/  FADD R18, R11, -12583039 ;  /* 0xcb40007f0b127421 */ /* 0x000fe20000000000 */
[----:B------:R-:W-:Y:S01]  /*0b80*/  FFMA R13, R13, 1.925963033500011079e-08, R14 ;  /* 0x32a570600d0d7823 */ /* 0x000fe2000000000e */
[----:B------:R-:W-:Y:S01]  /*0b90*/  FADD R27, R19, -R0 ;  /* 0x80000000131b7221 */ /* 0x000fe20000000000 */
[----:B------:R-:W-:Y:S01]  /*0ba0*/  FFMA.RM R14, R29, R10, 12582913 ;  /* 0x4b4000011d0e7423 */ /* 0x000fe2000000400a */
[----:B------:R-:W-:Y:S01]  /*0bb0*/  FFMA R18, R23, 1.4426950216293334961, -R18 ;  /* 0x3fb8aa3b17127823 */ /* 0x000fe20000000812 */
[----:B------:R-:W0:Y:S01]  /*0bc0*/  MUFU.EX2 R12, R12 ;  /* 0x0000000c000c7308 */ /* 0x000e220000000800 */
[----:B------:R-:W-:Y:S01]  /*0bd0*/  FFMA R16, R21, 1.4426950216293334961, -R16 ;  /* 0x3fb8aa3b15107823 */ /* 0x000fe20000000810 */
[----:B------:R-:W-:Y:S01]  /*0be0*/  FADD R20, R14, -12583039 ;  /* 0xcb40007f0e147421 */ /* 0x000fe20000000000 */
[----:B------:R-:W-:Y:S01]  /*0bf0*/  FFMA R18, R23, 1.925963033500011079e-08, R18 ;  /* 0x32a5706017127823 */ /* 0x000fe20000000012 */
[----:B------:R-:W-:Y:S01]  /*0c00*/  FFMA.SAT R19, R27, R8, 0.5 ;  /* 0x3f0000001b137423 */ /* 0x000fe20000002008 */
[----:B------:R-:W-:Y:S01]  /*0c10*/  FADD R23, R17, -R0 ;  /* 0x8000000011177221 */ /* 0x000fe20000000000 */
[----:B------:R-:W-:Y:S01]  /*0c20*/  FFMA R16, R21, 1.925963033500011079e-08, R16 ;  /* 0x32a5706015107823 */ /* 0x000fe20000000010 */
[----:B------:R-:W-:Y:S01]  /*0c30*/  FFMA R20, R25, 1.4426950216293334961, -R20 ;  /* 0x3fb8aa3b19147823 */ /* 0x000fe20000000814 */
[----:B------:R-:W-:Y:S01]  /*0c40*/  FFMA.RM R17, R19, R10, 12582913 ;  /* 0x4b40000113117423 */ /* 0x000fe2000000400a */
[----:B------:R-:W-:Y:S01]  /*0c50*/  FFMA.SAT R29, R23, R8, 0.5 ;  /* 0x3f000000171d7423 */ /* 0x000fe20000002008 */
[----:B------:R-:W-:Y:S01]  /*0c60*/  FADD R21, R15, -R0 ;  /* 0x800000000f157221 */ /* 0x000fe20000000000 */
[----:B------:R-:W1:Y:S01]  /*0c70*/  MUFU.EX2 R13, R13 ;  /* 0x0000000d000d7308 */ /* 0x000e620000000800 */
[----:B------:R-:W-:Y:S01]  /*0c80*/  FFMA R19, R25, 1.925963033500011079e-08, R20 ;  /* 0x32a5706019137823 */ /* 0x000fe20000000014 */
[----:B------:R-:W-:Y:S01]  /*0c90*/  FADD R22, R17, -12583039 ;  /* 0xcb40007f11167421 */ /* 0x000fe20000000000 */
[----:B------:R-:W-:Y:S01]  /*0ca0*/  FFMA.RM R15, R29, R10, 12582913 ;  /* 0x4b4000011d0f7423 */ /* 0x000fe2000000400a */
[----:B------:R-:W-:Y:S01]  /*0cb0*/  FFMA.SAT R25, R21, R8, 0.5 ;  /* 0x3f00000015197423 */ /* 0x000fe20000002008 */
[----:B------:R-:W-:Y:S01]  /*0cc0*/  SHF.L.U32 R20, R9, 0x17, RZ ;  /* 0x0000001709147819 */ /* 0x000fe200000006ff */
[----:B------:R-:W-:Y:S01]  /*0cd0*/  FFMA R22, R27, 1.4426950216293334961, -R22 ;  /* 0x3fb8aa3b1b167823 */ /* 0x000fe20000000816 */
[----:B------:R-:W-:Y:S01]  /*0ce0*/  FADD R24, R15, -12583039 ;  /* 0xcb40007f0f187421 */ /* 0x000fe20000000000 */
[----:B------:R-:W2:Y:S01]  /*0cf0*/  MUFU.EX2 R16, R16 ;  /* 0x0000001000107308 */ /* 0x000ea20000000800 */
[----:B------:R-:W-:Y:S01]  /*0d00*/  FFMA.RM R10, R25, R10, 12582913 ;  /* 0x4b400001190a7423 */ /* 0x000fe2000000400a */
[----:B0-----:R-:W-:Y:S01]  /*0d10*/  FFMA R12, R20, R12, R3 ;  /* 0x0000000c140c7223 */ /* 0x001fe20000000003 */
[----:B------:R-:W-:Y:S01]  /*0d20*/  FFMA R8, R27, 1.925963033500011079e-08, R22 ;  /* 0x32a570601b087823 */ /* 0x000fe20000000016 */
[----:B------:R-:W-:Y:S01]  /*0d30*/  FFMA R24, R23, 1.4426950216293334961, -R24 ;  /* 0x3fb8aa3b17187823 */ /* 0x000fe20000000818 */
[----:B------:R-:W-:Y:S01]  /*0d40*/  FADD R20, R10, -12583039 ;  /* 0xcb40007f0a147421 */ /* 0x000fe20000000000 */
[----:B------:R-:W-:Y:S01]  /*0d50*/  IMAD.SHL.U32 R9, R6, 0x800000, RZ ;  /* 0x0080000006097824 */ /* 0x000fe200078e00ff */
[----:B------:R-:W-:Y:S01]  /*0d60*/  SHF.L.U32 R6, R7, 0x17, RZ ;  /* 0x0000001707067819 */ /* 0x000fe200000006ff */
[----:B------:R-:W0:Y:S01]  /*0d70*/  MUFU.EX2 R18, R18 ;  /* 0x0000001200127308 */ /* 0x000e220000000800 */
[----:B------:R-:W-:Y:S01]  /*0d80*/  FFMA R24, R23, 1.925963033500011079e-08, R24 ;  /* 0x32a5706017187823 */ /* 0x000fe20000000018 */
[----:B------:R-:W-:Y:S01]  /*0d90*/  FFMA R20, R21, 1.4426950216293334961, -R20 ;  /* 0x3fb8aa3b15147823 */ /* 0x000fe20000000814 */
[----:B-1----:R-:W-:Y:S01]  /*0da0*/  FFMA R9, R9, R13, R12 ;  /* 0x0000000d09097223 */ /* 0x002fe2000000000c */
[----:B------:R-:W-:-:S02]  /*0db0*/  SHF.L.U32 R12, R11, 0x17, RZ ;  /* 0x000000170b0c7819 */ /* 0x000fc400000006ff */
[----:B------:R-:W-:Y:S01]  /*0dc0*/  FFMA R20, R21, 1.925963033500011079e-08, R20 ;  /* 0x32a5706015147823 */ /* 0x000fe20000000014 */
[----:B------:R-:W-:Y:S01]  /*0dd0*/  SHF.L.U32 R3, R14, 0x17, RZ ;  /* 0x000000170e037819 */ /* 0x000fe200000006ff */
[----:B------:R-:W1:Y:S01]  /*0de0*/  MUFU.EX2 R19, R19 ;  /* 0x0000001300137308 */ /* 0x000e620000000800 */
[----:B--2---:R-:W-:Y:S01]  /*0df0*/  FFMA R9, R6, R16, R9 ;  /* 0x0000001006097223 */ /* 0x004fe20000000009 */
[----:B------:R-:W-:Y:S02]  /*0e00*/  SHF.L.U32 R6, R17, 0x17, RZ ;  /* 0x0000001711067819 */ /* 0x000fe400000006ff */
[----:B------:R-:W-:-:S04]  /*0e10*/  SHF.L.U32 R10, R10, 0x17, RZ ;  /* 0x000000170a0a7819 */ /* 0x000fc800000006ff */
[----:B------:R-:W2:Y:S01]  /*0e20*/  MUFU.EX2 R8, R8 ;  /* 0x0000000800087308 */ /* 0x000ea20000000800 */
[----:B0-----:R-:W-:-:S07]  /*0e30*/  FFMA R12, R12, R18, R9 ;  /* 0x000000120c0c7223 */ /* 0x001fce0000000009 */
[----:B------:R-:W0:Y:S01]  /*0e40*/  MUFU.EX2 R24, R24 ;  /* 0x0000001800187308 */ /* 0x000e220000000800 */
[----:B-1----:R-:W-:Y:S01]  /*0e50*/  FFMA R3, R3, R19, R12 ;  /* 0x0000001303037223 */ /* 0x002fe2000000000c */
[----:B------:R-:W-:-:S06]  /*0e60*/  SHF.L.U32 R12, R15, 0x17, RZ ;  /* 0x000000170f0c7819 */ /* 0x000fcc00000006ff */
[----:B------:R-:W1:Y:S01]  /*0e70*/  MUFU.EX2 R20, R20 ;  /* 0x0000001400147308 */ /* 0x000e620000000800 */
[----:B--2---:R-:W-:-:S04]  /*0e80*/  FFMA R3, R6, R8, R3 ;  /* 0x0000000806037223 */ /* 0x004fc80000000003 */
[----:B0-----:R-:W-:-:S04]  /*0e90*/  FFMA R3, R12, R24, R3 ;  /* 0x000000180c037223 */ /* 0x001fc80000000003 */
[----:B-1----:R-:W-:Y:S01]  /*0ea0*/  FFMA R3, R10, R20, R3 ;  /* 0x000000140a037223 */ /* 0x002fe20000000003 */
[----:B------:R-:W-:Y:S06]  /*0eb0*/  BRA.U UP1, `(.L_x_20) ;  /* 0xfffffff9019c7547 */ /* 0x000fec000b83ffff */
.L_x_19:
[----:B------:R-:W-:Y:S05]  /*0ec0*/  BRA.U !UP0, `(.L_x_18) ;  /* 0x0000000508847547 */ /* 0x000fea000b800000 */
[----:B------:R-:W-:Y:S02]  /*0ed0*/  UISETP.GE.U32.AND UP0, UPT, UR12, 0x4, UPT ;  /* 0x000000040c00788c */ /* 0x000fe4000bf06070 */
[----:B------:R-:W-:-:S04]  /*0ee0*/  ULOP3.LUT UR6, UR7, 0x3, URZ, 0xc0, !UPT ;  /* 0x0000000307067892 */ /* 0x000fc8000f8ec0ff */
[----:B------:R-:W-:-:S03]  /*0ef0*/  UISETP.NE.AND UP1, UPT, UR6, URZ, UPT ;  /* 0x000000ff0600728c */ /* 0x000fc6000bf25270 */
[----:B------:R-:W-:Y:S08]  /*0f00*/  BRA.U !UP0, `(.L_x_21) ;  /* 0x0000000108b87547 */ /* 0x000ff0000b800000 */
[----:B------:R-:W0:Y:S01]  /*0f10*/  LDC.64 R8, c[0x0][0x388] ;  /* 0x0000e200ff087b82 */ /* 0x000e220000000a00 */
[----:B------:R-:W-:-:S05]  /*0f20*/  IADD3 R5, PT, PT, R4, UR4, RZ ;  /* 0x0000000404057c10 */ /* 0x000fca000fffe0ff */
[----:B0-----:R-:W-:-:S05]  /*0f30*/  IMAD.WIDE R8, R5, 0x4, R8 ;  /* 0x0000000405087825 */ /* 0x001fca00078e0208 */
[----:B------:R-:W2:Y:S04]  /*0f40*/  LDG.E R5, desc[UR10][R8.64] ;  /* 0x0000000a08057981 */ /* 0x000ea8000c1e1900 */
[----:B------:R-:W3:Y:S04]  /*0f50*/  LDG.E R11, desc[UR10][R8.64+0x4] ;  /* 0x0000040a080b7981 */ /* 0x000ee8000c1e1900 */
[----:B------:R-:W4:Y:S04]  /*0f60*/  LDG.E R13, desc[UR10][R8.64+0x8] ;  /* 0x0000080a080d7981 */ /* 0x000f28000c1e1900 */
[----:B------:R0:W5:Y:S01]  /*0f70*/  LDG.E R15, desc[UR10][R8.64+0xc] ;  /* 0x00000c0a080f7981 */ /* 0x000162000c1e1900 */
[----:B------:R-:W-:Y:S01]  /*0f80*/  HFMA2 R14, -RZ, RZ, 3.7421875, 0 ;  /* 0x437c0000ff0e7431 */ /* 0x000fe200000001ff */
[----:B------:R-:W-:Y:S01]  /*0f90*/  MOV R12, 0x3bbb989d ;  /* 0x3bbb989d000c7802 */ /* 0x000fe20000000f00 */
[----:B------:R-:W-:Y:S01]  /*0fa0*/  UIADD3 UR4, UPT, UPT, UR4, 0x4, URZ ;  /* 0x0000000404047890 */ /* 0x000fe2000fffe0ff */
[----:B--2---:R-:W-:-:S04]  /*0fb0*/  FADD R7, R5, -R0 ;  /* 0x8000000005077221 */ /* 0x004fc80000000000 */
[----:B------:R-:W-:Y:S01]  /*0fc0*/  FFMA.SAT R5, R7, R12, 0.5 ;  /* 0x3f00000007057423 */ /* 0x000fe2000000200c */
[----:B---3--:R-:W-:-:S03]  /*0fd0*/  FADD R11, R11, -R0 ;  /* 0x800000000b0b7221 */ /* 0x008fc60000000000 */
[----:B------:R-:W-:Y:S01]  /*0fe0*/  FFMA.RM R5, R5, R14, 12582913 ;  /* 0x4b40000105057423 */ /* 0x000fe2000000400e */
[----:B------:R-:W-:Y:S01]  /*0ff0*/  FFMA.SAT R6, R11, R12, 0.5 ;  /* 0x3f0000000b067423 */ /* 0x000fe2000000200c */
[--C-:B----4-:R-:W-:Y:S02]  /*1000*/  FADD R13, R13, -R0.reuse ;  /* 0x800000000d0d7221 */ /* 0x110fe40000000000 */
[----:B------:R-:W-:Y:S01]  /*1010*/  FADD R10, R5, -12583039 ;  /* 0xcb40007f050a7421 */ /* 0x000fe20000000000 */
[----:B------:R-:W-:Y:S01]  /*1020*/  FFMA.RM R6, R6, R14, 12582913 ;  /* 0x4b40000106067423 */ /* 0x000fe2000000400e */
[----:B0-----:R-:W-:Y:S01]  /*1030*/  FFMA.SAT R9, R13, R12, 0.5 ;  /* 0x3f0000000d097423 */ /* 0x001fe2000000200c */
[----:B-----5:R-:W-:Y:S01]  /*1040*/  FADD R15, R15, -R0 ;  /* 0x800000000f0f7221 */ /* 0x020fe20000000000 */
[----:B------:R-:W-:Y:S01]  /*1050*/  FFMA R10, R7, 1.4426950216293334961, -R10 ;  /* 0x3fb8aa3b070a7823 */ /* 0x000fe2000000080a */
[----:B------:R-:W-:-:S03]  /*1060*/  FADD R8, R6, -12583039 ;  /* 0xcb40007f06087421 */ /* 0x000fc60000000000 */
[----:B------:R-:W-:Y:S01]  /*1070*/  FFMA R10, R7, 1.925963033500011079e-08, R10 ;  /* 0x32a57060070a7823 */ /* 0x000fe2000000000a */
[----:B------:R-:W-:Y:S01]  /*1080*/  FFMA.RM R7, R9, R14, 12582913 ;  /* 0x4b40000109077423 */ /* 0x000fe2000000400e */
[----:B------:R-:W-:Y:S01]  /*1090*/  FFMA.SAT R9, R15, R12, 0.5 ;  /* 0x3f0000000f097423 */ /* 0x000fe2000000200c */
[----:B------:R-:W-:Y:S02]  /*10a0*/  FFMA R8, R11, 1.4426950216293334961, -R8 ;  /* 0x3fb8aa3b0b087823 */ /* 0x000fe40000000808 */
[----:B------:R-:W-:Y:S01]  /*10b0*/  FADD R12, R7, -12583039 ;  /* 0xcb40007f070c7421 */ /* 0x000fe20000000000 */
[----:B------:R-:W-:Y:S01]  /*10c0*/  FFMA.RM R9, R9, R14, 12582913 ;  /* 0x4b40000109097423 */ /* 0x000fe2000000400e */
[----:B------:R-:W-:Y:S01]  /*10d0*/  FFMA R11, R11, 1.925963033500011079e-08, R8 ;  /* 0x32a570600b0b7823 */ /* 0x000fe20000000008 */
[----:B------:R-:W0:Y:S01]  /*10e0*/  MUFU.EX2 R10, R10 ;  /* 0x0000000a000a7308 */ /* 0x000e220000000800 */
[----:B------:R-:W-:Y:S01]  /*10f0*/  FFMA R12, R13, 1.4426950216293334961, -R12 ;  /* 0x3fb8aa3b0d0c7823 */ /* 0x000fe2000000080c */
[----:B------:R-:W-:-:S03]  /*1100*/  FADD R8, R9, -12583039 ;  /* 0xcb40007f09087421 */ /* 0x000fc60000000000 */
[----:B------:R-:W-:Y:S01]  /*1110*/  FFMA R12, R13, 1.925963033500011079e-08, R12 ;  /* 0x32a570600d0c7823 */ /* 0x000fe2000000000c */
[C---:B------:R-:W-:Y:S02]  /*1120*/  FFMA R8, R15.reuse, 1.4426950216293334961, -R8 ;  /* 0x3fb8aa3b0f087823 */ /* 0x040fe40000000808 */
[----:B------:R-:W1:Y:S02]  /*1130*/  MUFU.EX2 R11, R11 ;  /* 0x0000000b000b7308 */ /* 0x000e640000000800 */
[----:B------:R-:W-:Y:S01]  /*1140*/  FFMA R15, R15, 1.925963033500011079e-08, R8 ;  /* 0x32a570600f0f7823 */ /* 0x000fe20000000008 */
[----:B------:R-:W-:Y:S02]  /*1150*/  SHF.L.U32 R8, R5, 0x17, RZ ;  /* 0x0000001705087819 */ /* 0x000fe400000006ff */
[----:B------:R-:W-:Y:S02]  /*1160*/  SHF.L.U32 R5, R6, 0x17, RZ ;  /* 0x0000001706057819 */ /* 0x000fe400000006ff */
[----:B------:R-:W-:Y:S01]  /*1170*/  SHF.L.U32 R6, R7, 0x17, RZ ;  /* 0x0000001707067819 */ /* 0x000fe200000006ff */
[----:B------:R-:W2:Y:S01]  /*1180*/  MUFU.EX2 R12, R12 ;  /* 0x0000000c000c7308 */ /* 0x000ea20000000800 */
[----:B0-----:R-:W-:-:S07]  /*1190*/  FFMA R8, R8, R10, R3 ;  /* 0x0000000a08087223 */ /* 0x001fce0000000003 */
[----:B------:R-:W0:Y:S01]  /*11a0*/  MUFU.EX2 R15, R15 ;  /* 0x0000000f000f7308 */ /* 0x000e220000000800 */
[----:B-1----:R-:W-:Y:S01]  /*11b0*/  FFMA R5, R5, R11, R8 ;  /* 0x0000000b05057223 */ /* 0x002fe20000000008 */
[----:B------:R-:W-:-:S03]  /*11c0*/  SHF.L.U32 R8, R9, 0x17, RZ ;  /* 0x0000001709087819 */ /* 0x000fc600000006ff */
[----:B--2---:R-:W-:-:S04]  /*11d0*/  FFMA R5, R6, R12, R5 ;  /* 0x0000000c06057223 */ /* 0x004fc80000000005 */
[----:B0-----:R-:W-:-:S07]  /*11e0*/  FFMA R3, R8, R15, R5 ;  /* 0x0000000f08037223 */ /* 0x001fce0000000005 */
.L_x_21:
[----:B------:R-:W-:Y:S05]  /*11f0*/  BRA.U !UP1, `(.L_x_18) ;  /* 0x0000000109b87547 */ /* 0x000fea000b800000 */
[----:B------:R-:W-:Y:S02]  /*1200*/  UISETP.NE.AND UP0, UPT, UR6, 0x1, UPT ;  /* 0x000000010600788c */ /* 0x000fe4000bf05270 */
[----:B------:R-:W-:-:S04]  /*1210*/  ULOP3.LUT UR5, UR7, 0x1, URZ, 0xc0, !UPT ;  /* 0x0000000107057892 */ /* 0x000fc8000f8ec0ff */
[----:B------:R-:W-:-:S03]  /*1220*/  UISETP.NE.U32.AND UP1, UPT, UR5, 0x1, UPT ;  /* 0x000000010500788c */ /* 0x000fc6000bf25070 */
[----:B------:R-:W-:Y:S08]  /*1230*/  BRA.U !UP0, `(.L_x_22) ;  /* 0x0000000108687547 */ /* 0x000ff0000b800000 */
[----:B------:R-:W0:Y:S01]  /*1240*/  LDC.64 R6, c[0x0][0x388] ;  /* 0x0000e200ff067b82 */ /* 0x000e220000000a00 */
[----:B------:R-:W-:-:S04]  /*1250*/  VIADD R5, R4, UR4 ;  /* 0x0000000404057c36 */ /* 0x000fc80008000000 */
[----:B0-----:R-:W-:-:S05]  /*1260*/  IMAD.WIDE R6, R5, 0x4, R6 ;  /* 0x0000000405067825 */ /* 0x001fca00078e0206 */
[----:B------:R-:W2:Y:S04]  /*1270*/  LDG.E R5, desc[UR10][R6.64] ;  /* 0x0000000a06057981 */ /* 0x000ea8000c1e1900 */
[----:B------:R-:W3:Y:S01]  /*1280*/  LDG.E R11, desc[UR10][R6.64+0x4] ;  /* 0x0000040a060b7981 */ /* 0x000ee2000c1e1900 */
[----:B------:R-:W-:Y:S01]  /*1290*/  HFMA2 R10, -RZ, RZ, 3.7421875, 0 ;  /* 0x437c0000ff0a7431 */ /* 0x000fe200000001ff */
[----:B------:R-:W-:Y:S01]  /*12a0*/  MOV R8, 0x3bbb989d ;  /* 0x3bbb989d00087802 */ /* 0x000fe20000000f00 */
[----:B------:R-:W-:Y:S01]  /*12b0*/  UIADD3 UR4, UPT, UPT, UR4, 0x2, URZ ;  /* 0x0000000204047890 */ /* 0x000fe2000fffe0ff */
[----:B--2---:R-:W-:-:S04]  /*12c0*/  FADD R5, R5, -R0 ;  /* 0x8000000005057221 */ /* 0x004fc80000000000 */
[----:B------:R-:W-:Y:S01]  /*12d0*/  FFMA.SAT R9, R5, R8, 0.5 ;  /* 0x3f00000005097423 */ /* 0x000fe20000002008 */
[----:B---3--:R-:W-:-:S03]  /*12e0*/  FADD R11, R11, -R0 ;  /* 0x800000000b0b7221 */ /* 0x008fc60000000000 */
[----:B------:R-:W-:Y:S01]  /*12f0*/  FFMA.RM R9, R9, R10, 12582913 ;  /* 0x4b40000109097423 */ /* 0x000fe2000000400a */
[----:B------:R-:W-:-:S03]  /*1300*/  FFMA.SAT R13, R11, R8, 0.5 ;  /* 0x3f0000000b0d7423 */ /* 0x000fc60000002008 */
[----:B------:R-:W-:Y:S01]  /*1310*/  FADD R8, R9, -12583039 ;  /* 0xcb40007f09087421 */ /* 0x000fe20000000000 */
[----:B------:R-:W-:-:S03]  /*1320*/  FFMA.RM R13, R13, R10, 12582913 ;  /* 0x4b4000010d0d7423 */ /* 0x000fc6000000400a */
[----:B------:R-:W-:Y:S01]  /*1330*/  FFMA R8, R5, 1.4426950216293334961, -R8 ;  /* 0x3fb8aa3b05087823 */ /* 0x000fe20000000808 */
[C---:B------:R-:W-:Y:S01]  /*1340*/  FADD R6, R13.reuse, -12583039 ;  /* 0xcb40007f0d067421 */ /* 0x040fe20000000000 */
[----:B------:R-:W-:Y:S02]  /*1350*/  SHF.L.U32 R10, R13, 0x17, RZ ;  /* 0x000000170d0a7819 */ /* 0x000fe400000006ff */
[----:B------:R-:W-:Y:S01]  /*1360*/  FFMA R8, R5, 1.925963033500011079e-08, R8 ;  /* 0x32a5706005087823 */ /* 0x000fe20000000008 */
[----:B------:R-:W-:-:S04]  /*1370*/  FFMA R6, R11, 1.4426950216293334961, -R6 ;  /* 0x3fb8aa3b0b067823 */ /* 0x000fc80000000806 */
[----:B------:R-:W-:Y:S01]  /*1380*/  FFMA R11, R11, 1.925963033500011079e-08, R6 ;  /* 0x32a570600b0b7823 */ /* 0x000fe20000000006 */
[----:B------:R-:W0:Y:S01]  /*1390*/  MUFU.EX2 R8, R8 ;  /* 0x0000000800087308 */ /* 0x000e220000000800 */
[----:B------:R-:W-:-:S07]  /*13a0*/  SHF.L.U32 R6, R9, 0x17, RZ ;  /* 0x0000001709067819 */ /* 0x000fce00000006ff */
[----:B------:R-:W1:Y:S01]  /*13b0*/  MUFU.EX2 R11, R11 ;  /* 0x0000000b000b7308 */ /* 0x000e620000000800 */
[----:B0-----:R-:W-:-:S04]  /*13c0*/  FFMA R3, R6, R8, R3 ;  /* 0x0000000806037223 */ /* 0x001fc80000000003 */
[----:B-1----:R-:W-:-:S07]  /*13d0*/  FFMA R3, R10, R11, R3 ;  /* 0x0000000b0a037223 */ /* 0x002fce0000000003 */
.L_x_22:
[----:B------:R-:W-:Y:S05]  /*13e0*/  BRA.U UP1, `(.L_x_18) ;  /* 0x00000001013c7547 */ /* 0x000fea000b800000 */
[----:B------:R-:W0:Y:S01]  /*13f0*/  LDC.64 R6, c[0x0][0x388] ;  /* 0x0000e200ff067b82 */ /* 0x000e220000000a00 */
[----:B------:R-:W-:-:S05]  /*1400*/  IADD3 R5, PT, PT, R4, UR4, RZ ;  /* 0x0000000404057c10 */ /* 0x000fca000fffe0ff */
[----:B0-----:R-:W-:-:S06]  /*1410*/  IMAD.WIDE R4, R5, 0x4, R6 ;  /* 0x0000000405047825 */ /* 0x001fcc00078e0206 */
[----:B------:R-:W2:Y:S01]  /*1420*/  LDG.E R5, desc[UR10][R4.64] ;  /* 0x0000000a04057981 */ /* 0x000ea2000c1e1900 */
[----:B------:R-:W-:Y:S01]  /*1430*/  HFMA2 R8, -RZ, RZ, 3.7421875, 0 ;  /* 0x437c0000ff087431 */ /* 0x000fe200000001ff */
[----:B------:R-:W-:Y:S01]  /*1440*/  MOV R7, 0x3bbb989d ;  /* 0x3bbb989d00077802 */ /* 0x000fe20000000f00 */
[----:B--2---:R-:W-:-:S04]  /*1450*/  FADD R6, R5, -R0 ;  /* 0x8000000005067221 */ /* 0x004fc80000000000 */
[----:B------:R-:W-:-:S04]  /*1460*/  FFMA.SAT R7, R6, R7, 0.5 ;  /* 0x3f00000006077423 */ /* 0x000fc80000002007 */
[----:B------:R-:W-:-:S04]  /*1470*/  FFMA.RM R7, R7, R8, 12582913 ;  /* 0x4b40000107077423 */ /* 0x000fc80000004008 */
[----:B------:R-:W-:-:S04]  /*1480*/  FADD R9, R7, -12583039 ;  /* 0xcb40007f07097421 */ /* 0x000fc80000000000 */
[----:B------:R-:W-:-:S04]  /*1490*/  FFMA R9, R6, 1.4426950216293334961, -R9 ;  /* 0x3fb8aa3b06097823 */ /* 0x000fc80000000809 */
[----:B------:R-:W-:Y:S01]  /*14a0*/  FFMA R9, R6, 1.925963033500011079e-08, R9 ;  /* 0x32a5706006097823 */ /* 0x000fe20000000009 */
[----:B------:R-:W-:-:S05]  /*14b0*/  SHF.L.U32 R6, R7, 0x17, RZ ;  /* 0x0000001707067819 */ /* 0x000fca00000006ff */
[----:B------:R-:W0:Y:S02]  /*14c0*/  MUFU.EX2 R9, R9 ;  /* 0x0000000900097308 */ /* 0x000e240000000800 */
[----:B0-----:R-:W-:-:S07]  /*14d0*/  FFMA R3, R6, R9, R3 ;  /* 0x0000000906037223 */ /* 0x001fce0000000003 */
.L_x_18:
[----:B------:R-:W0:Y:S02]  /*14e0*/  LDC.64 R4, c[0x0][0x388] ;  /* 0x0000e200ff047b82 */ /* 0x000e240000000a00 */
[----:B0-----:R-:W-:-:S06]  /*14f0*/  IMAD.WIDE R4, R2, 0x4, R4 ;  /* 0x0000000402047825 */ /* 0x001fcc00078e0204 */
[----:B------:R-:W2:Y:S01]  /*1500*/  LDG.E R5, desc[UR10][R4.64] ;  /* 0x0000000a04057981 */ /* 0x000ea2000c1e1900 */
[----:B------:R-:W-:Y:S01]  /*1510*/  MOV R7, 0x3bbb989d ;  /* 0x3bbb989d00077802 */ /* 0x000fe20000000f00 */
[----:B------:R-:W0:Y:S01]  /*1520*/  MUFU.RCP R8, R3 ;  /* 0x0000000300087308 */ /* 0x000e220000001000 */
[----:B------:R-:W-:Y:S01]  /*1530*/  MOV R9, 0x437c0000 ;  /* 0x437c000000097802 */ /* 0x000fe20000000f00 */
[----:B------:R-:W-:Y:S01]  /*1540*/  BSSY.RECONVERGENT B0, `(.L_x_23) ;  /* 0x0000014000007945 */ /* 0x000fe20003800200 */
[----:B--2---:R-:W-:Y:S01]  /*1550*/  FADD R0, R5, -R0 ;  /* 0x8000000005007221 */ /* 0x004fe20000000000 */
[----:B0-----:R-:W-:-:S03]  /*1560*/  FFMA R5, R8, -R3, 1 ;  /* 0x3f80000008057423 */ /* 0x001fc60000000803 */
[----:B------:R-:W-:Y:S01]  /*1570*/  FFMA.SAT R6, R0, R7, 0.5 ;  /* 0x3f00000000067423 */ /* 0x000fe20000002007 */
[----:B------:R-:W-:-:S03]  /*1580*/  FFMA R5, R8, R5, R8 ;  /* 0x0000000508057223 */ /* 0x000fc60000000008 */
[----:B------:R-:W-:-:S04]  /*1590*/  FFMA.RM R6, R6, R9, 12582913 ;  /* 0x4b40000106067423 */ /* 0x000fc80000004009 */
[----:B------:R-:W-:-:S04]  /*15a0*/  FADD R7, R6, -12583039 ;  /* 0xcb40007f06077421 */ /* 0x000fc80000000000 */
[----:B------:R-:W-:-:S04]  /*15b0*/  FFMA R7, R0, 1.4426950216293334961, -R7 ;  /* 0x3fb8aa3b00077823 */ /* 0x000fc80000000807 */
[----:B------:R-:W-:Y:S01]  /*15c0*/  FFMA R7, R0, 1.925963033500011079e-08, R7 ;  /* 0x32a5706000077823 */ /* 0x000fe20000000007 */
[----:B------:R-:W-:-:S05]  /*15d0*/  SHF.L.U32 R0, R6, 0x17, RZ ;  /* 0x0000001706007819 */ /* 0x000fca00000006ff */
[----:B------:R-:W0:Y:S02]  /*15e0*/  MUFU.EX2 R7, R7 ;  /* 0x0000000700077308 */ /* 0x000e240000000800 */
[----:B0-----:R-:W-:-:S06]  /*15f0*/  FMUL R0, R0, R7 ;  /* 0x0000000700007220 */ /* 0x001fcc0000400000 */
[----:B------:R-:W0:Y:S01]  /*1600*/  FCHK P0, R0, R3 ;  /* 0x0000000300007302 */ /* 0x000e220000000000 */
[----:B------:R-:W-:-:S04]  /*1610*/  FFMA R4, R0, R5, RZ ;  /* 0x0000000500047223 */ /* 0x000fc800000000ff */
[----:B------:R-:W-:-:S04]  /*1620*/  FFMA R6, R4, -R3, R0 ;  /* 0x8000000304067223 */ /* 0x000fc80000000000 */
[----:B------:R-:W-:Y:S01]  /*1630*/  FFMA R9, R5, R6, R4 ;  /* 0x0000000605097223 */ /* 0x000fe20000000004 */
[----:B0-----:R-:W-:Y:S06]  /*1640*/  @!P0 BRA `(.L_x_24) ;  /* 0x00000000000c8947 */ /* 0x001fec0003800000 */
[----:B------:R-:W-:-:S07]  /*1650*/  MOV R4, 0x1670 ;  /* 0x0000167000047802 */ /* 0x000fce0000000f00 */
[----:B------:R-:W-:Y:S05]  /*1660*/  CALL.REL.NOINC `($__internal_0_$__cuda_sm3x_div_rn_noftz_f32_slowpath) ;  /* 0x0000000000187944 */ /* 0x000fea0003c00000 */
[----:B------:R-:W-:-:S07]  /*1670*/  MOV R9, R0 ;  /* 0x0000000000097202 */ /* 0x000fce0000000f00 */
.L_x_24:
[----:B------:R-:W-:Y:S05]  /*1680*/  BSYNC.RECONVERGENT B0 ;  /* 0x0000000000007941 */ /* 0x000fea0003800200 */
.L_x_23:
[----:B------:R-:W0:Y:S02]  /*1690*/  LDC.64 R4, c[0x0][0x380] ;  /* 0x0000e000ff047b82 */ /* 0x000e240000000a00 */
[----:B0-----:R-:W-:-:S05]  /*16a0*/  IMAD.WIDE R2, R2, 0x4, R4 ;  /* 0x0000000402027825 */ /* 0x001fca00078e0204 */
[----:B------:R-:W-:Y:S01]  /*16b0*/  STG.E desc[UR10][R2.64], R9 ;  /* 0x0000000902007986 */ /* 0x000fe2000c10190a */
[----:B------:R-:W-:Y:S05]  /*16c0*/  EXIT ;  /* 0x000000000000794d */ /* 0x000fea0003800000 */
        .weak           $__internal_0_$__cuda_sm3x_div_rn_noftz_f32_slowpath
        .type           $__internal_0_$__cuda_sm3x_div_rn_noftz_f32_slowpath,@function
        .size           $__internal_0_$__cuda_sm3x_div_rn_noftz_f32_slowpath,(.L_x_37 - $__internal_0_$__cuda_sm3x_div_rn_noftz_f32_slowpath)
$__internal_0_$__cuda_sm3x_div_rn_noftz_f32_slowpath:
[----:B------:R-:W-:Y:S01]  /*16d0*/  SHF.R.U32.HI R6, RZ, 0x17, R3 ;  /* 0x00000017ff067819 */ /* 0x000fe20000011603 */
[----:B------:R-:W-:Y:S01]  /*16e0*/  BSSY.RECONVERGENT B1, `(.L_x_25) ;  /* 0x0000063000017945 */ /* 0x000fe20003800200 */
[--C-:B------:R-:W-:Y:S02]  /*16f0*/  SHF.R.U32.HI R5, RZ, 0x17, R0.reuse ;  /* 0x00000017ff057819 */ /* 0x100fe40000011600 */
[----:B------:R-:W-:Y:S02]  /*1700*/  LOP3.LUT R11, R6, 0xff, RZ, 0xc0, !PT ;  /* 0x000000ff060b7812 */ /* 0x000fe400078ec0ff */
[----:B------:R-:W-:Y:S01]  /*1710*/  LOP3.LUT R8, R5, 0xff, RZ, 0xc0, !PT ;  /* 0x000000ff05087812 */ /* 0x000fe200078ec0ff */
[----:B------:R-:W-:Y:S01]  /*1720*/  IMAD.MOV.U32 R5, RZ, RZ, R0 ;  /* 0x000000ffff057224 */ /* 0x000fe200078e0000 */
[----:B------:R-:W-:Y:S02]  /*1730*/  IADD3 R9, PT, PT, R11, -0x1, RZ ;  /* 0xffffffff0b097810 */ /* 0x000fe40007ffe0ff */
[----:B------:R-:W-:-:S02]  /*1740*/  IADD3 R7, PT, PT, R8, -0x1, RZ ;  /* 0xffffffff08077810 */ /* 0x000fc40007ffe0ff */
[----:B------:R-:W-:-:S04]  /*1750*/  ISETP.GT.U32.AND P0, PT, R9, 0xfd, PT ;  /* 0x000000fd0900780c */ /* 0x000fc80003f04070 */
[----:B------:R-:W-:-:S13]  /*1760*/  ISETP.GT.U32.OR P0, PT, R7, 0xfd, P0 ;  /* 0x000000fd0700780c */ /* 0x000fda0000704470 */
[----:B------:R-:W-:Y:S01]  /*1770*/  @!P0 MOV R6, RZ ;  /* 0x000000ff00068202 */ /* 0x000fe20000000f00 */
[----:B------:R-:W-:Y:S06]  /*1780*/  @!P0 BRA `(.L_x_26) ;  /* 0x00000000005c8947 */ /* 0x000fec0003800000 */
[----:B------:R-:W-:Y:S02]  /*1790*/  FSETP.GTU.FTZ.AND P1, PT, |R3|, +INF , PT ;  /* 0x7f8000000300780b */ /* 0x000fe40003f3c200 */
[----:B------:R-:W-:-:S04]  /*17a0*/  FSETP.GTU.FTZ.AND P0, PT, |R0|, +INF , PT ;  /* 0x7f8000000000780b */ /* 0x000fc80003f1c200 */
[----:B------:R-:W-:-:S13]  /*17b0*/  PLOP3.LUT P0, PT, P0, P1, PT, 0xf8, 0x8f ;  /* 0x00000000008f781c */ /* 0x000fda0000703f70 */
[----:B------:R-:W-:Y:S05]  /*17c0*/  @P0 BRA `(.L_x_27) ;  /* 0x00000004004c0947 */ /* 0x000fea0003800000 */
[----:B------:R-:W-:-:S13]  /*17d0*/  LOP3.LUT P0, RZ, R3, 0x7fffffff, R5, 0xc8, !PT ;  /* 0x7fffffff03ff7812 */ /* 0x000fda000780c805 */
[----:B------:R-:W-:Y:S05]  /*17e0*/  @!P0 BRA `(.L_x_28) ;  /* 0x00000004003c8947 */ /* 0x000fea0003800000 */
[C---:B------:R-:W-:Y:S02]  /*17f0*/  FSETP.NEU.FTZ.AND P2, PT, |R0|.reuse, +INF , PT ;  /* 0x7f8000000000780b */ /* 0x040fe40003f5d200 */
[----:B------:R-:W-:Y:S02]  /*1800*/  FSETP.NEU.FTZ.AND P1, PT, |R3|, +INF , PT ;  /* 0x7f8000000300780b */ /* 0x000fe40003f3d200 */
[----:B------:R-:W-:-:S11]  /*1810*/  FSETP.NEU.FTZ.AND P0, PT, |R0|, +INF , PT ;  /* 0x7f8000000000780b */ /* 0x000fd60003f1d200 */
[----:B------:R-:W-:Y:S05]  /*1820*/  @!P1 BRA !P2, `(.L_x_28) ;  /* 0x00000004002c9947 */ /* 0x000fea0005000000 */
[----:B------:R-:W-:-:S04]  /*1830*/  LOP3.LUT P2, RZ, R5, 0x7fffffff, RZ, 0xc0, !PT ;  /* 0x7fffffff05ff7812 */ /* 0x000fc8000784c0ff */
[----:B------:R-:W-:-:S13]  /*1840*/  PLOP3.LUT P1, PT, P1, P2, PT, 0x2f, 0xf2 ;  /* 0x0000000000f2781c */ /* 0x000fda0000f24577 */
[----:B------:R-:W-:Y:S05]  /*1850*/  @P1 BRA `(.L_x_29) ;  /* 0x0000000400181947 */ /* 0x000fea0003800000 */
[----:B------:R-:W-:-:S04]  /*1860*/  LOP3.LUT P1, RZ, R3, 0x7fffffff, RZ, 0xc0, !PT ;  /* 0x7fffffff03ff7812 */ /* 0x000fc8000782c0ff */
[----:B------:R-:W-:-:S13]  /*1870*/  PLOP3.LUT P0, PT, P0, P1, PT, 0x2f, 0xf2 ;  /* 0x0000000000f2781c */ /* 0x000fda0000702577 */
[----:B------:R-:W-:Y:S05]  /*1880*/  @P0 BRA `(.L_x_30) ;  /* 0x0000000400000947 */ /* 0x000fea0003800000 */
[----:B------:R-:W-:Y:S02]  /*1890*/  ISETP.GE.AND P0, PT, R7, RZ, PT ;  /* 0x000000ff0700720c */ /* 0x000fe40003f06270 */
[----:B------:R-:W-:-:S11]  /*18a0*/  ISETP.GE.AND P1, PT, R9, RZ, PT ;  /* 0x000000ff0900720c */ /* 0x000fd60003f26270 */
[----:B------:R-:W-:Y:S01]  /*18b0*/  @P0 MOV R6, RZ ;  /* 0x000000ff00060202 */ /* 0x000fe20000000f00 */
[----:B------:R-:W-:Y:S01]  /*18c0*/  @!P0 FFMA R5, R0, 1.84467440737095516160e+19, RZ ;  /* 0x5f80000000058823 */ /* 0x000fe200000000ff */
[----:B------:R-:W-:Y:S01]  /*18d0*/  @!P0 MOV R6, 0xffffffc0 ;  /* 0xffffffc000068802 */ /* 0x000fe20000000f00 */
[----:B------:R-:W-:-:S03]  /*18e0*/  @!P1 FFMA R3, R3, 1.84467440737095516160e+19, RZ ;  /* 0x5f80000003039823 */ /* 0x000fc600000000ff */
[----:B------:R-:W-:-:S07]  /*18f0*/  @!P1 IADD3 R6, PT, PT, R6, 0x40, RZ ;  /* 0x0000004006069810 */ /* 0x000fce0007ffe0ff */
.L_x_26:
[----:B------:R-:W-:Y:S01]  /*1900*/  LEA R0, R11, 0xc0800000, 0x17 ;  /* 0xc08000000b007811 */ /* 0x000fe200078eb8ff */
[----:B------:R-:W-:Y:S01]  /*1910*/  BSSY.RECONVERGENT B2, `(.L_x_31) ;  /* 0x0000036000027945 */ /* 0x000fe20003800200 */
[----:B------:R-:W-:Y:S02]  /*1920*/  IADD3 R8, PT, PT, R8, -0x7f, RZ ;  /* 0xffffff8108087810 */ /* 0x000fe40007ffe0ff */
[----:B------:R-:W-:-:S03]  /*1930*/  IADD3 R3, PT, PT, -R0, R3, RZ ;  /* 0x0000000300037210 */ /* 0x000fc60007ffe1ff */
[----:B------:R-:W-:Y:S01]  /*1940*/  IMAD R0, R8, -0x800000, R5 ;  /* 0xff80000008007824 */ /* 0x000fe200078e0205 */
[----:B------:R-:W0:Y:S01]  /*1950*/  MUFU.RCP R7, R3 ;  /* 0x0000000300077308 */ /* 0x000e220000001000 */
[----:B------:R-:W-:-:S04]  /*1960*/  FADD.FTZ R9, -R3, -RZ ;  /* 0x800000ff03097221 */ /* 0x000fc80000010100 */
[----:B0-----:R-:W-:-:S04]  /*1970*/  FFMA R10, R7, R9, 1 ;  /* 0x3f800000070a7423 */ /* 0x001fc80000000009 */
[----:B------:R-:W-:-:S04]  /*1980*/  FFMA R12, R7, R10, R7 ;  /* 0x0000000a070c7223 */ /* 0x000fc80000000007 */
[----:B------:R-:W-:-:S04]  /*1990*/  FFMA R5, R0, R12, RZ ;  /* 0x0000000c00057223 */ /* 0x000fc800000000ff */
[----:B------:R-:W-:-:S04]  /*19a0*/  FFMA R10, R9, R5, R0 ;  /* 0x00000005090a7223 */ /* 0x000fc80000000000 */
[----:B------:R-:W-:Y:S01]  /*19b0*/  FFMA R7, R12, R10, R5 ;  /* 0x0000000a0c077223 */ /* 0x000fe20000000005 */
[----:B------:R-:W-:-:S03]  /*19c0*/  IADD3 R5, PT, PT, R8, 0x7f, -R11 ;  /* 0x0000007f08057810 */ /* 0x000fc60007ffe80b */
[----:B------:R-:W-:Y:S01]  /*19d0*/  FFMA R10, R9, R7, R0 ;  /* 0x00000007090a7223 */ /* 0x000fe20000000000 */
[----:B------:R-:W-:-:S03]  /*19e0*/  IADD3 R5, PT, PT, R5, R6, RZ ;  /* 0x0000000605057210 */ /* 0x000fc60007ffe0ff */
[----:B------:R-:W-:-:S05]  /*19f0*/  FFMA R0, R12, R10, R7 ;  /* 0x0000000a0c007223 */ /* 0x000fca0000000007 */
[----:B------:R-:W-:-:S04]  /*1a00*/  SHF.R.U32.HI R3, RZ, 0x17, R0 ;  /* 0x00000017ff037819 */ /* 0x000fc80000011600 */
[----:B------:R-:W-:-:S04]  /*1a10*/  LOP3.LUT R3, R3, 0xff, RZ, 0xc0, !PT ;  /* 0x000000ff03037812 */ /* 0x000fc800078ec0ff */
[----:B------:R-:W-:-:S04]  /*1a20*/  IADD3 R9, PT, PT, R3, R5, RZ ;  /* 0x0000000503097210 */ /* 0x000fc80007ffe0ff */
[----:B------:R-:W-:-:S04]  /*1a30*/  IADD3 R3, PT, PT, R9, -0x1, RZ ;  /* 0xffffffff09037810 */ /* 0x000fc80007ffe0ff */
[----:B------:R-:W-:-:S13]  /*1a40*/  ISETP.GE.U32.AND P0, PT, R3, 0xfe, PT ;  /* 0x000000fe0300780c */ /* 0x000fda0003f06070 */
[----:B------:R-:W-:Y:S05]  /*1a50*/  @!P0 BRA `(.L_x_32) ;  /* 0x0000000000808947 */ /* 0x000fea0003800000 */
[----:B------:R-:W-:-:S13]  /*1a60*/  ISETP.GT.AND P0, PT, R9, 0xfe, PT ;  /* 0x000000fe0900780c */ /* 0x000fda0003f04270 */
[----:B------:R-:W-:Y:S05]  /*1a70*/  @P0 BRA `(.L_x_33) ;  /* 0x00000000006c0947 */ /* 0x000fea0003800000 */
[----:B------:R-:W-:-:S13]  /*1a80*/  ISETP.GE.AND P0, PT, R9, 0x1, PT ;  /* 0x000000010900780c */ /* 0x000fda0003f06270 */
[----:B------:R-:W-:Y:S05]  /*1a90*/  @P0 BRA `(.L_x_34) ;  /* 0x0000000000740947 */ /* 0x000fea0003800000 */
[----:B------:R-:W-:Y:S02]  /*1aa0*/  ISETP.GE.AND P0, PT, R9, -0x18, PT ;  /* 0xffffffe80900780c */ /* 0x000fe40003f06270 */
[----:B------:R-:W-:-:S11]  /*1ab0*/  LOP3.LUT R0, R0, 0x80000000, RZ, 0xc0, !PT ;  /* 0x8000000000007812 */ /* 0x000fd600078ec0ff */
[----:B------:R-:W-:Y:S05]  /*1ac0*/  @!P0 BRA `(.L_x_34) ;  /* 0x0000000000688947 */ /* 0x000fea0003800000 */
[CCC-:B------:R-:W-:Y:S01]  /*1ad0*/  FFMA.RZ R3, R12.reuse, R10.reuse, R7.reuse ;  /* 0x0000000a0c037223 */ /* 0x1c0fe2000000c007 */
[C---:B------:R-:W-:Y:S01]  /*1ae0*/  IADD3 R8, PT, PT, R9.reuse, 0x20, RZ ;  /* 0x0000002009087810 */ /* 0x040fe20007ffe0ff */
[CCC-:B------:R-:W-:Y:S01]  /*1af0*/  FFMA.RM R6, R12.reuse, R10.reuse, R7.reuse ;  /* 0x0000000a0c067223 */ /* 0x1c0fe20000004007 */
[----:B------:R-:W-:Y:S02]  /*1b00*/  ISETP.NE.AND P2, PT, R9, RZ, PT ;  /* 0x000000ff0900720c */ /* 0x000fe40003f45270 */
[----:B------:R-:W-:Y:S01]  /*1b10*/  LOP3.LUT R5, R3, 0x7fffff, RZ, 0xc0, !PT ;  /* 0x007fffff03057812 */ /* 0x000fe200078ec0ff */
[----:B------:R-:W-:Y:S01]  /*1b20*/  FFMA.RP R3, R12, R10, R7 ;  /* 0x0000000a0c037223 */ /* 0x000fe20000008007 */
[----:B------:R-:W-:Y:S02]  /*1b30*/  ISETP.NE.AND P1, PT, R9, RZ, PT ;  /* 0x000000ff0900720c */ /* 0x000fe40003f25270 */
[----:B------:R-:W-:Y:S02]  /*1b40*/  LOP3.LUT R5, R5, 0x800000, RZ, 0xfc, !PT ;  /* 0x0080000005057812 */ /* 0x000fe400078efcff */
[----:B------:R-:W-:-:S02]  /*1b50*/  IADD3 R7, PT, PT, -R9, RZ, RZ ;  /* 0x000000ff09077210 */ /* 0x000fc40007ffe1ff */
[----:B------:R-:W-:Y:S02]  /*1b60*/  SHF.L.U32 R8, R5, R8, RZ ;  /* 0x0000000805087219 */ /* 0x000fe400000006ff */
[----:B------:R-:W-:Y:S02]  /*1b70*/  FSETP.NEU.FTZ.AND P0, PT, R3, R6, PT ;  /* 0x000000060300720b */ /* 0x000fe40003f1d000 */
[----:B------:R-:W-:Y:S02]  /*1b80*/  SEL R6, R7, RZ, P2 ;  /* 0x000000ff07067207 */ /* 0x000fe40001000000 */
[----:B------:R-:W-:Y:S02]  /*1b90*/  ISETP.NE.AND P1, PT, R8, RZ, P1 ;  /* 0x000000ff0800720c */ /* 0x000fe40000f25270 */
[----:B------:R-:W-:Y:S02]  /*1ba0*/  SHF.R.U32.HI R6, RZ, R6, R5 ;  /* 0x00000006ff067219 */ /* 0x000fe40000011605 */
[----:B------:R-:W-:-:S02]  /*1bb0*/  PLOP3.LUT P0, PT, P0, P1, PT, 0xf8, 0x8f ;  /* 0x00000000008f781c */ /* 0x000fc40000703f70 */
[----:B------:R-:W-:Y:S02]  /*1bc0*/  SHF.R.U32.HI R8, RZ, 0x1, R6 ;  /* 0x00000001ff087819 */ /* 0x000fe40000011606 */
[----:B------:R-:W-:-:S04]  /*1bd0*/  SEL R3, RZ, 0x1, !P0 ;  /* 0x00000001ff037807 */ /* 0x000fc80004000000 */
[----:B------:R-:W-:-:S04]  /*1be0*/  LOP3.LUT R3, R3, 0x1, R8, 0xf8, !PT ;  /* 0x0000000103037812 */ /* 0x000fc800078ef808 */
[----:B------:R-:W-:-:S04]  /*1bf0*/  LOP3.LUT R3, R3, R6, RZ, 0xc0, !PT ;  /* 0x0000000603037212 */ /* 0x000fc800078ec0ff */
[----:B------:R-:W-:-:S04]  /*1c00*/  IADD3 R3, PT, PT, R8, R3, RZ ;  /* 0x0000000308037210 */ /* 0x000fc80007ffe0ff */
[----:B------:R-:W-:Y:S01]  /*1c10*/  LOP3.LUT R0, R3, R0, RZ, 0xfc, !PT ;  /* 0x0000000003007212 */ /* 0x000fe200078efcff */
[----:B------:R-:W-:Y:S06]  /*1c20*/  BRA `(.L_x_34) ;  /* 0x0000000000107947 */ /* 0x000fec0003800000 */
.L_x_33:
[----:B------:R-:W-:-:S04]  /*1c30*/  LOP3.LUT R0, R0, 0x80000000, RZ, 0xc0, !PT ;  /* 0x8000000000007812 */ /* 0x000fc800078ec0ff */
[----:B------:R-:W-:Y:S01]  /*1c40*/  LOP3.LUT R0, R0, 0x7f800000, RZ, 0xfc, !PT ;  /* 0x7f80000000007812 */ /* 0x000fe200078efcff */
[----:B------:R-:W-:Y:S06]  /*1c50*/  BRA `(.L_x_34) ;  /* 0x0000000000047947 */ /* 0x000fec0003800000 */
.L_x_32:
[----:B------:R-:W-:-:S07]  /*1c60*/  LEA R0, R5, R0, 0x17 ;  /* 0x0000000005007211 */ /* 0x000fce00078eb8ff */
.L_x_34:
[----:B------:R-:W-:Y:S05]  /*1c70*/  BSYNC.RECONVERGENT B2 ;  /* 0x0000000000027941 */ /* 0x000fea0003800200 */
.L_x_31:
[----:B------:R-:W-:Y:S05]  /*1c80*/  BRA `(.L_x_35) ;  /* 0x0000000000207947 */ /* 0x000fea0003800000 */
.L_x_30:
[----:B------:R-:W-:-:S04]  /*1c90*/  LOP3.LUT R0, R3, 0x80000000, R5, 0x48, !PT ;  /* 0x8000000003007812 */ /* 0x000fc800078e4805 */
[----:B------:R-:W-:Y:S01]  /*1ca0*/  LOP3.LUT R0, R0, 0x7f800000, RZ, 0xfc, !PT ;  /* 0x7f80000000007812 */ /* 0x000fe200078efcff */
[----:B------:R-:W-:Y:S06]  /*1cb0*/  BRA `(.L_x_35) ;  /* 0x0000000000147947 */ /* 0x000fec0003800000 */
.L_x_29:
[----:B------:R-:W-:Y:S01]  /*1cc0*/  LOP3.LUT R0, R3, 0x80000000, R5, 0x48, !PT ;  /* 0x8000000003007812 */ /* 0x000fe200078e4805 */
[----:B------:R-:W-:Y:S06]  /*1cd0*/  BRA `(.L_x_35) ;  /* 0x00000000000c7947 */ /* 0x000fec0003800000 */
.L_x_28:
[----:B------:R-:W0:Y:S01]  /*1ce0*/  MUFU.RSQ R0, -QNAN ;  /* 0xffc0000000007908 */ /* 0x000e220000001400 */
[----:B------:R-:W-:Y:S05]  /*1cf0*/  BRA `(.L_x_35) ;  /* 0x0000000000047947 */ /* 0x000fea0003800000 */
.L_x_27:
[----:B------:R-:W-:-:S07]  /*1d00*/  FADD.FTZ R0, R0, R3 ;  /* 0x0000000300007221 */ /* 0x000fce0000010000 */
.L_x_35:
[----:B------:R-:W-:Y:S05]  /*1d10*/  BSYNC.RECONVERGENT B1 ;  /* 0x0000000000017941 */ /* 0x000fea0003800200 */
.L_x_25:
[----:B------:R-:W-:-:S04]  /*1d20*/  HFMA2 R5, -RZ, RZ, 0, 0 ;  /* 0x00000000ff057431 */ /* 0x000fc800000001ff */
[----:B0-----:R-:W-:Y:S05]  /*1d30*/  RET.REL.NODEC R4 `(softmax_forward) ;  /* 0xffffffe004b07950 */ /* 0x001fea0003c3ffff */
.L_x_36:
        /* <DEDUP_REMOVED lines=12> */
.L_x_37:


//--------------------- .nv.shared.reserved.0     --------------------------
	.section	.nv.shared.reserved.0,"aw",@nobits
	.weak		__nv_reservedSMEM_offset_0_alias
	.size		__nv_reservedSMEM_offset_0_alias, 0, 64
	.other		__nv_reservedSMEM_offset_0_alias,@"STO_CUDA_RESERVED_SHARED STV_DEFAULT"
__nv_reservedSMEM_offset_0_alias:
	.zero		0
	.zero		64


//--------------------- .nv.constant0.softmax_backward --------------------------
	.section	.nv.constant0.softmax_backward,"a",@progbits
	.sectionflags	@""
	.align	4
.nv.constant0.softmax_backward:
	.zero		928


//--------------------- .nv.constant0.softmax_forward --------------------------
	.section	.nv.constant0.softmax_forward,"a",@progbits
	.sectionflags	@""
	.align	4
.nv.constant0.softmax_forward:
	.zero		920


//--------------------- SYMBOLS --------------------------

	.type		.nv.reservedSmem.offset0,@object
	.size		.nv.reservedSmem.offset0,0x4
